//
// Generated by NVIDIA NVVM Compiler
//
// Compiler Build ID: CL-36424714
// Cuda compilation tools, release 13.0, V13.0.88
// Based on NVVM 20.0.0
//

.version 9.0
.target sm_100
.address_size 64

	// .globl	_Z9obracanieP11WIERZCHOLEKfi
.global .align 4 .b8 __cudart_i2opi_f[24] = {65, 144, 67, 60, 153, 149, 98, 219, 192, 221, 52, 245, 209, 87, 39, 252, 41, 21, 68, 78, 110, 131, 249, 162};

.visible .entry _Z9obracanieP11WIERZCHOLEKfi(
	.param .u64 .ptr .align 1 _Z9obracanieP11WIERZCHOLEKfi_param_0,
	.param .f32 _Z9obracanieP11WIERZCHOLEKfi_param_1,
	.param .u32 _Z9obracanieP11WIERZCHOLEKfi_param_2
)
{
	.local .align 4 .b8 	__local_depot0[28];
	.reg .b64 	%SP;
	.reg .b64 	%SPL;
	.reg .pred 	%p<34>;
	.reg .b32 	%r<161>;
	.reg .b32 	%f<95>;
	.reg .b64 	%rd<79>;
	.reg .b64 	%fd<9>;

	mov.u64 	%SPL, __local_depot0;
	ld.param.u64 	%rd31, [_Z9obracanieP11WIERZCHOLEKfi_param_0];
	ld.param.f32 	%f20, [_Z9obracanieP11WIERZCHOLEKfi_param_1];
	ld.param.u32 	%r55, [_Z9obracanieP11WIERZCHOLEKfi_param_2];
	add.u64 	%rd1, %SPL, 0;
	mov.u32 	%r56, %ntid.x;
	mov.u32 	%r57, %ctaid.x;
	mov.u32 	%r58, %tid.x;
	mad.lo.s32 	%r1, %r56, %r57, %r58;
	setp.ge.s32 	%p1, %r1, %r55;
	@%p1 bra 	$L__BB0_34;
	cvta.to.global.u64 	%rd33, %rd31;
	mul.wide.s32 	%rd34, %r1, 8;
	add.s64 	%rd2, %rd33, %rd34;
	ld.global.f32 	%f1, [%rd2];
	mul.f32 	%f21, %f20, 0f3F22F983;
	cvt.rni.s32.f32 	%r160, %f21;
	cvt.rn.f32.s32 	%f22, %r160;
	fma.rn.f32 	%f23, %f22, 0fBFC90FDA, %f20;
	fma.rn.f32 	%f24, %f22, 0fB3A22168, %f23;
	fma.rn.f32 	%f94, %f22, 0fA7C234C5, %f24;
	abs.f32 	%f3, %f20;
	setp.ltu.f32 	%p2, %f3, 0f47CE4780;
	mov.u32 	%r148, %r160;
	mov.f32 	%f91, %f94;
	@%p2 bra 	$L__BB0_9;
	setp.neu.f32 	%p3, %f3, 0f7F800000;
	@%p3 bra 	$L__BB0_4;
	mov.f32 	%f27, 0f00000000;
	mul.rn.f32 	%f91, %f20, %f27;
	mov.b32 	%r148, 0;
	bra.uni 	$L__BB0_9;
$L__BB0_4:
	mov.b32 	%r3, %f20;
	shl.b32 	%r60, %r3, 8;
	or.b32  	%r4, %r60, -2147483648;
	mov.b64 	%rd69, 0;
	mov.b32 	%r145, 0;
	mov.u64 	%rd67, __cudart_i2opi_f;
	mov.u64 	%rd68, %rd1;
$L__BB0_5:
	.pragma "nounroll";
	ld.global.nc.u32 	%r61, [%rd67];
	mad.wide.u32 	%rd37, %r61, %r4, %rd69;
	shr.u64 	%rd69, %rd37, 32;
	st.local.u32 	[%rd68], %rd37;
	add.s32 	%r145, %r145, 1;
	add.s64 	%rd68, %rd68, 4;
	add.s64 	%rd67, %rd67, 4;
	setp.ne.s32 	%p4, %r145, 6;
	@%p4 bra 	$L__BB0_5;
	shr.u32 	%r62, %r3, 23;
	st.local.u32 	[%rd1+24], %rd69;
	and.b32  	%r7, %r62, 31;
	and.b32  	%r63, %r62, 224;
	add.s32 	%r64, %r63, -128;
	shr.u32 	%r65, %r64, 5;
	mul.wide.u32 	%rd38, %r65, 4;
	sub.s64 	%rd9, %rd1, %rd38;
	ld.local.u32 	%r146, [%rd9+24];
	ld.local.u32 	%r147, [%rd9+20];
	setp.eq.s32 	%p5, %r7, 0;
	@%p5 bra 	$L__BB0_8;
	shf.l.wrap.b32 	%r146, %r147, %r146, %r7;
	ld.local.u32 	%r66, [%rd9+16];
	shf.l.wrap.b32 	%r147, %r66, %r147, %r7;
$L__BB0_8:
	shr.u32 	%r67, %r146, 30;
	shf.l.wrap.b32 	%r68, %r147, %r146, 2;
	shl.b32 	%r69, %r147, 2;
	shr.u32 	%r70, %r68, 31;
	add.s32 	%r71, %r70, %r67;
	neg.s32 	%r72, %r71;
	setp.lt.s32 	%p6, %r3, 0;
	selp.b32 	%r148, %r72, %r71, %p6;
	xor.b32  	%r73, %r68, %r3;
	shr.s32 	%r74, %r68, 31;
	xor.b32  	%r75, %r74, %r68;
	xor.b32  	%r76, %r74, %r69;
	cvt.u64.u32 	%rd39, %r75;
	shl.b64 	%rd40, %rd39, 32;
	cvt.u64.u32 	%rd41, %r76;
	or.b64  	%rd42, %rd40, %rd41;
	cvt.rn.f64.s64 	%fd1, %rd42;
	mul.f64 	%fd2, %fd1, 0d3BF921FB54442D19;
	cvt.rn.f32.f64 	%f25, %fd2;
	neg.f32 	%f26, %f25;
	setp.lt.s32 	%p7, %r73, 0;
	selp.f32 	%f91, %f26, %f25, %p7;
$L__BB0_9:
	setp.ltu.f32 	%p8, %f3, 0f47CE4780;
	add.s32 	%r78, %r148, 1;
	mul.rn.f32 	%f28, %f91, %f91;
	and.b32  	%r79, %r148, 1;
	setp.eq.b32 	%p9, %r79, 1;
	selp.f32 	%f29, %f91, 0f3F800000, %p9;
	fma.rn.f32 	%f30, %f28, %f29, 0f00000000;
	fma.rn.f32 	%f31, %f28, 0f37CBAC00, 0fBAB607ED;
	selp.f32 	%f32, 0fB94D4153, %f31, %p9;
	selp.f32 	%f33, 0f3C0885E4, 0f3D2AAABB, %p9;
	fma.rn.f32 	%f34, %f32, %f28, %f33;
	selp.f32 	%f35, 0fBE2AAAA8, 0fBEFFFFFF, %p9;
	fma.rn.f32 	%f36, %f34, %f28, %f35;
	fma.rn.f32 	%f37, %f36, %f30, %f29;
	and.b32  	%r80, %r78, 2;
	setp.eq.s32 	%p10, %r80, 0;
	mov.f32 	%f38, 0f00000000;
	sub.f32 	%f39, %f38, %f37;
	selp.f32 	%f7, %f37, %f39, %p10;
	ld.global.f32 	%f8, [%rd2+4];
	mov.u32 	%r152, %r160;
	mov.f32 	%f92, %f94;
	@%p8 bra 	$L__BB0_17;
	setp.neu.f32 	%p11, %f3, 0f7F800000;
	@%p11 bra 	$L__BB0_12;
	mov.f32 	%f42, 0f00000000;
	mul.rn.f32 	%f92, %f20, %f42;
	mov.b32 	%r152, 0;
	bra.uni 	$L__BB0_17;
$L__BB0_12:
	mov.b32 	%r16, %f20;
	shl.b32 	%r82, %r16, 8;
	or.b32  	%r17, %r82, -2147483648;
	mov.b64 	%rd72, 0;
	mov.b32 	%r149, 0;
	mov.u64 	%rd70, __cudart_i2opi_f;
	mov.u64 	%rd71, %rd1;
$L__BB0_13:
	.pragma "nounroll";
	ld.global.nc.u32 	%r83, [%rd70];
	mad.wide.u32 	%rd45, %r83, %r17, %rd72;
	shr.u64 	%rd72, %rd45, 32;
	st.local.u32 	[%rd71], %rd45;
	add.s32 	%r149, %r149, 1;
	add.s64 	%rd71, %rd71, 4;
	add.s64 	%rd70, %rd70, 4;
	setp.ne.s32 	%p12, %r149, 6;
	@%p12 bra 	$L__BB0_13;
	shr.u32 	%r84, %r16, 23;
	st.local.u32 	[%rd1+24], %rd72;
	and.b32  	%r20, %r84, 31;
	and.b32  	%r85, %r84, 224;
	add.s32 	%r86, %r85, -128;
	shr.u32 	%r87, %r86, 5;
	mul.wide.u32 	%rd46, %r87, 4;
	sub.s64 	%rd16, %rd1, %rd46;
	ld.local.u32 	%r150, [%rd16+24];
	ld.local.u32 	%r151, [%rd16+20];
	setp.eq.s32 	%p13, %r20, 0;
	@%p13 bra 	$L__BB0_16;
	shf.l.wrap.b32 	%r150, %r151, %r150, %r20;
	ld.local.u32 	%r88, [%rd16+16];
	shf.l.wrap.b32 	%r151, %r88, %r151, %r20;
$L__BB0_16:
	shr.u32 	%r89, %r150, 30;
	shf.l.wrap.b32 	%r90, %r151, %r150, 2;
	shl.b32 	%r91, %r151, 2;
	shr.u32 	%r92, %r90, 31;
	add.s32 	%r93, %r92, %r89;
	neg.s32 	%r94, %r93;
	setp.lt.s32 	%p14, %r16, 0;
	selp.b32 	%r152, %r94, %r93, %p14;
	xor.b32  	%r95, %r90, %r16;
	shr.s32 	%r96, %r90, 31;
	xor.b32  	%r97, %r96, %r90;
	xor.b32  	%r98, %r96, %r91;
	cvt.u64.u32 	%rd47, %r97;
	shl.b64 	%rd48, %rd47, 32;
	cvt.u64.u32 	%rd49, %r98;
	or.b64  	%rd50, %rd48, %rd49;
	cvt.rn.f64.s64 	%fd3, %rd50;
	mul.f64 	%fd4, %fd3, 0d3BF921FB54442D19;
	cvt.rn.f32.f64 	%f40, %fd4;
	neg.f32 	%f41, %f40;
	setp.lt.s32 	%p15, %r95, 0;
	selp.f32 	%f92, %f41, %f40, %p15;
$L__BB0_17:
	setp.ltu.f32 	%p16, %f3, 0f47CE4780;
	mul.rn.f32 	%f43, %f92, %f92;
	and.b32  	%r100, %r152, 1;
	setp.eq.b32 	%p17, %r100, 1;
	selp.f32 	%f44, 0f3F800000, %f92, %p17;
	fma.rn.f32 	%f45, %f43, %f44, 0f00000000;
	fma.rn.f32 	%f46, %f43, 0f37CBAC00, 0fBAB607ED;
	selp.f32 	%f47, %f46, 0fB94D4153, %p17;
	selp.f32 	%f48, 0f3D2AAABB, 0f3C0885E4, %p17;
	fma.rn.f32 	%f49, %f47, %f43, %f48;
	selp.f32 	%f50, 0fBEFFFFFF, 0fBE2AAAA8, %p17;
	fma.rn.f32 	%f51, %f49, %f43, %f50;
	fma.rn.f32 	%f52, %f51, %f45, %f44;
	and.b32  	%r101, %r152, 2;
	setp.eq.s32 	%p18, %r101, 0;
	mov.f32 	%f53, 0f00000000;
	sub.f32 	%f54, %f53, %f52;
	selp.f32 	%f55, %f52, %f54, %p18;
	mul.f32 	%f56, %f8, %f55;
	mul.f32 	%f57, %f1, %f7;
	sub.f32 	%f12, %f57, %f56;
	mov.u32 	%r156, %r160;
	mov.f32 	%f93, %f94;
	@%p16 bra 	$L__BB0_25;
	setp.neu.f32 	%p19, %f3, 0f7F800000;
	@%p19 bra 	$L__BB0_20;
	mov.f32 	%f60, 0f00000000;
	mul.rn.f32 	%f93, %f20, %f60;
	mov.b32 	%r156, 0;
	bra.uni 	$L__BB0_25;
$L__BB0_20:
	mov.b32 	%r29, %f20;
	shl.b32 	%r103, %r29, 8;
	or.b32  	%r30, %r103, -2147483648;
	mov.b64 	%rd75, 0;
	mov.b32 	%r153, 0;
	mov.u64 	%rd73, __cudart_i2opi_f;
	mov.u64 	%rd74, %rd1;
$L__BB0_21:
	.pragma "nounroll";
	ld.global.nc.u32 	%r104, [%rd73];
	mad.wide.u32 	%rd53, %r104, %r30, %rd75;
	shr.u64 	%rd75, %rd53, 32;
	st.local.u32 	[%rd74], %rd53;
	add.s32 	%r153, %r153, 1;
	add.s64 	%rd74, %rd74, 4;
	add.s64 	%rd73, %rd73, 4;
	setp.ne.s32 	%p20, %r153, 6;
	@%p20 bra 	$L__BB0_21;
	shr.u32 	%r105, %r29, 23;
	st.local.u32 	[%rd1+24], %rd75;
	and.b32  	%r33, %r105, 31;
	and.b32  	%r106, %r105, 224;
	add.s32 	%r107, %r106, -128;
	shr.u32 	%r108, %r107, 5;
	mul.wide.u32 	%rd54, %r108, 4;
	sub.s64 	%rd23, %rd1, %rd54;
	ld.local.u32 	%r154, [%rd23+24];
	ld.local.u32 	%r155, [%rd23+20];
	setp.eq.s32 	%p21, %r33, 0;
	@%p21 bra 	$L__BB0_24;
	shf.l.wrap.b32 	%r154, %r155, %r154, %r33;
	ld.local.u32 	%r109, [%rd23+16];
	shf.l.wrap.b32 	%r155, %r109, %r155, %r33;
$L__BB0_24:
	shr.u32 	%r110, %r154, 30;
	shf.l.wrap.b32 	%r111, %r155, %r154, 2;
	shl.b32 	%r112, %r155, 2;
	shr.u32 	%r113, %r111, 31;
	add.s32 	%r114, %r113, %r110;
	neg.s32 	%r115, %r114;
	setp.lt.s32 	%p22, %r29, 0;
	selp.b32 	%r156, %r115, %r114, %p22;
	xor.b32  	%r116, %r111, %r29;
	shr.s32 	%r117, %r111, 31;
	xor.b32  	%r118, %r117, %r111;
	xor.b32  	%r119, %r117, %r112;
	cvt.u64.u32 	%rd55, %r118;
	shl.b64 	%rd56, %rd55, 32;
	cvt.u64.u32 	%rd57, %r119;
	or.b64  	%rd58, %rd56, %rd57;
	cvt.rn.f64.s64 	%fd5, %rd58;
	mul.f64 	%fd6, %fd5, 0d3BF921FB54442D19;
	cvt.rn.f32.f64 	%f58, %fd6;
	neg.f32 	%f59, %f58;
	setp.lt.s32 	%p23, %r116, 0;
	selp.f32 	%f93, %f59, %f58, %p23;
$L__BB0_25:
	setp.ltu.f32 	%p24, %f3, 0f47CE4780;
	mul.rn.f32 	%f61, %f93, %f93;
	and.b32  	%r121, %r156, 1;
	setp.eq.b32 	%p25, %r121, 1;
	selp.f32 	%f62, 0f3F800000, %f93, %p25;
	fma.rn.f32 	%f63, %f61, %f62, 0f00000000;
	fma.rn.f32 	%f64, %f61, 0f37CBAC00, 0fBAB607ED;
	selp.f32 	%f65, %f64, 0fB94D4153, %p25;
	selp.f32 	%f66, 0f3D2AAABB, 0f3C0885E4, %p25;
	fma.rn.f32 	%f67, %f65, %f61, %f66;
	selp.f32 	%f68, 0fBEFFFFFF, 0fBE2AAAA8, %p25;
	fma.rn.f32 	%f69, %f67, %f61, %f68;
	fma.rn.f32 	%f70, %f69, %f63, %f62;
	and.b32  	%r122, %r156, 2;
	setp.eq.s32 	%p26, %r122, 0;
	mov.f32 	%f71, 0f00000000;
	sub.f32 	%f72, %f71, %f70;
	selp.f32 	%f73, %f70, %f72, %p26;
	mul.f32 	%f16, %f1, %f73;
	@%p24 bra 	$L__BB0_33;
	setp.neu.f32 	%p27, %f3, 0f7F800000;
	@%p27 bra 	$L__BB0_28;
	mov.f32 	%f76, 0f00000000;
	mul.rn.f32 	%f94, %f20, %f76;
	mov.b32 	%r160, 0;
	bra.uni 	$L__BB0_33;
$L__BB0_28:
	mov.b32 	%r42, %f20;
	shl.b32 	%r124, %r42, 8;
	or.b32  	%r43, %r124, -2147483648;
	mov.b64 	%rd78, 0;
	mov.b32 	%r157, 0;
	mov.u64 	%rd76, __cudart_i2opi_f;
	mov.u64 	%rd77, %rd1;
$L__BB0_29:
	.pragma "nounroll";
	ld.global.nc.u32 	%r125, [%rd76];
	mad.wide.u32 	%rd61, %r125, %r43, %rd78;
	shr.u64 	%rd78, %rd61, 32;
	st.local.u32 	[%rd77], %rd61;
	add.s32 	%r157, %r157, 1;
	add.s64 	%rd77, %rd77, 4;
	add.s64 	%rd76, %rd76, 4;
	setp.ne.s32 	%p28, %r157, 6;
	@%p28 bra 	$L__BB0_29;
	shr.u32 	%r126, %r42, 23;
	st.local.u32 	[%rd1+24], %rd78;
	and.b32  	%r46, %r126, 31;
	and.b32  	%r127, %r126, 224;
	add.s32 	%r128, %r127, -128;
	shr.u32 	%r129, %r128, 5;
	mul.wide.u32 	%rd62, %r129, 4;
	sub.s64 	%rd30, %rd1, %rd62;
	ld.local.u32 	%r158, [%rd30+24];
	ld.local.u32 	%r159, [%rd30+20];
	setp.eq.s32 	%p29, %r46, 0;
	@%p29 bra 	$L__BB0_32;
	shf.l.wrap.b32 	%r158, %r159, %r158, %r46;
	ld.local.u32 	%r130, [%rd30+16];
	shf.l.wrap.b32 	%r159, %r130, %r159, %r46;
$L__BB0_32:
	shr.u32 	%r131, %r158, 30;
	shf.l.wrap.b32 	%r132, %r159, %r158, 2;
	shl.b32 	%r133, %r159, 2;
	shr.u32 	%r134, %r132, 31;
	add.s32 	%r135, %r134, %r131;
	neg.s32 	%r136, %r135;
	setp.lt.s32 	%p30, %r42, 0;
	selp.b32 	%r160, %r136, %r135, %p30;
	xor.b32  	%r137, %r132, %r42;
	shr.s32 	%r138, %r132, 31;
	xor.b32  	%r139, %r138, %r132;
	xor.b32  	%r140, %r138, %r133;
	cvt.u64.u32 	%rd63, %r139;
	shl.b64 	%rd64, %rd63, 32;
	cvt.u64.u32 	%rd65, %r140;
	or.b64  	%rd66, %rd64, %rd65;
	cvt.rn.f64.s64 	%fd7, %rd66;
	mul.f64 	%fd8, %fd7, 0d3BF921FB54442D19;
	cvt.rn.f32.f64 	%f74, %fd8;
	neg.f32 	%f75, %f74;
	setp.lt.s32 	%p31, %r137, 0;
	selp.f32 	%f94, %f75, %f74, %p31;
$L__BB0_33:
	add.s32 	%r142, %r160, 1;
	mul.rn.f32 	%f77, %f94, %f94;
	and.b32  	%r143, %r160, 1;
	setp.eq.b32 	%p32, %r143, 1;
	selp.f32 	%f78, %f94, 0f3F800000, %p32;
	fma.rn.f32 	%f79, %f77, %f78, 0f00000000;
	fma.rn.f32 	%f80, %f77, 0f37CBAC00, 0fBAB607ED;
	selp.f32 	%f81, 0fB94D4153, %f80, %p32;
	selp.f32 	%f82, 0f3C0885E4, 0f3D2AAABB, %p32;
	fma.rn.f32 	%f83, %f81, %f77, %f82;
	selp.f32 	%f84, 0fBE2AAAA8, 0fBEFFFFFF, %p32;
	fma.rn.f32 	%f85, %f83, %f77, %f84;
	fma.rn.f32 	%f86, %f85, %f79, %f78;
	and.b32  	%r144, %r142, 2;
	setp.eq.s32 	%p33, %r144, 0;
	mov.f32 	%f87, 0f00000000;
	sub.f32 	%f88, %f87, %f86;
	selp.f32 	%f89, %f86, %f88, %p33;
	fma.rn.f32 	%f90, %f8, %f89, %f16;
	st.global.f32 	[%rd2], %f12;
	st.global.f32 	[%rd2+4], %f90;
$L__BB0_34:
	ret;

}


// ===== COMPILED SASS (sm_100) =====

	.target	sm_100

	.elftype	@"ET_EXEC"


//--------------------- .note.nv.tkinfo           --------------------------
	.section	.note.nv.tkinfo,"",@"SHT_NOTE"
	.sectionflags	@"SHF_NOTE_NV_TKINFO"
	.tkinfo
        /*0018*/ 	.word	0x00000002
        /*0030*/ 	.string	""
        /*0030*/ 	.string	"ptxas"
        /*0030*/ 	.string	"Cuda compilation tools, release 13.0, V13.0.88"
        /*0030*/ 	.string	"Build cuda_13.0.r13.0/compiler.36424714_0"
        /*0030*/ 	.string	"-arch sm_100 -m 64 "



//--------------------- .note.nv.cuinfo           --------------------------
	.section	.note.nv.cuinfo,"",@"SHT_NOTE"
	.sectionflags	@"SHF_NOTE_NV_CUINFO"
        /*0018*/ 	.short	0x0002
        /*001a*/ 	.short	0x0064
        /*001c*/ 	.short	0x0082
	.zero		2


//--------------------- .nv.info                  --------------------------
	.section	.nv.info,"",@"SHT_CUDA_INFO"
	.align	4


	//----- nvinfo : EIATTR_REGCOUNT
	.align		4
        /*0000*/ 	.byte	0x04, 0x2f
        /*0002*/ 	.short	(.L_2 - .L_1)
	.align		4
.L_1:
        /*0004*/ 	.word	index@(_Z9obracanieP11WIERZCHOLEKfi)
        /*0008*/ 	.word	0x0000001e


	//----- nvinfo : EIATTR_FRAME_SIZE
	.align		4
.L_2:
        /*000c*/ 	.byte	0x04, 0x11
        /*000e*/ 	.short	(.L_4 - .L_3)
	.align		4
.L_3:
        /*0010*/ 	.word	index@(_Z9obracanieP11WIERZCHOLEKfi)
        /*0014*/ 	.word	0x00000000


	//----- nvinfo : EIATTR_MIN_STACK_SIZE
	.align		4
.L_4:
        /*0018*/ 	.byte	0x04, 0x12
        /*001a*/ 	.short	(.L_6 - .L_5)
	.align		4
.L_5:
        /*001c*/ 	.word	index@(_Z9obracanieP11WIERZCHOLEKfi)
        /*0020*/ 	.word	0x00000000
.L_6:


//--------------------- .nv.compat                --------------------------
	.section	.nv.compat,"",@"SHT_CUDA_COMPAT_INFO"
	.align	4
        /*0000*/ 	.byte	0x02, 0x09, 0x00, 0x00, 0x02, 0x02, 0x01, 0x00, 0x02, 0x05, 0x05, 0x00, 0x03, 0x07, 0x01, 0x01
        /*0010*/ 	.byte	0x02, 0x03, 0x00, 0x00, 0x02, 0x06, 0x01, 0x00, 0x04, 0x0b, 0x08, 0x00, 0x01, 0x00, 0x00, 0x00
        /*0020*/ 	.byte	0x00, 0x00, 0x00, 0x00


//--------------------- .nv.info._Z9obracanieP11WIERZCHOLEKfi --------------------------
	.section	.nv.info._Z9obracanieP11WIERZCHOLEKfi,"",@"SHT_CUDA_INFO"
	.sectionflags	@""
	.align	4


	//----- nvinfo : EIATTR_CUDA_API_VERSION
	.align		4
        /*0000*/ 	.byte	0x04, 0x37
        /*0002*/ 	.short	(.L_8 - .L_7)
.L_7:
        /*0004*/ 	.word	0x00000082


	//----- nvinfo : EIATTR_KPARAM_INFO
	.align		4
.L_8:
        /*0008*/ 	.byte	0x04, 0x17
        /*000a*/ 	.short	(.L_10 - .L_9)
.L_9:
        /*000c*/ 	.word	0x00000000
        /*0010*/ 	.short	0x0002
        /*0012*/ 	.short	0x000c
        /*0014*/ 	.byte	0x00, 0xf0, 0x11, 0x00


	//----- nvinfo : EIATTR_KPARAM_INFO
	.align		4
.L_10:
        /*0018*/ 	.byte	0x04, 0x17
        /*001a*/ 	.short	(.L_12 - .L_11)
.L_11:
        /*001c*/ 	.word	0x00000000
        /*0020*/ 	.short	0x0001
        /*0022*/ 	.short	0x0008
        /*0024*/ 	.byte	0x00, 0xf0, 0x11, 0x00


	//----- nvinfo : EIATTR_KPARAM_INFO
	.align		4
.L_12:
        /*0028*/ 	.byte	0x04, 0x17
        /*002a*/ 	.short	(.L_14 - .L_13)
.L_13:
        /*002c*/ 	.word	0x00000000
        /*0030*/ 	.short	0x0000
        /*0032*/ 	.short	0x0000
        /*0034*/ 	.byte	0x00, 0xf5, 0x21, 0x00


	//----- nvinfo : EIATTR_SPARSE_MMA_MASK
	.align		4
.L_14:
        /*0038*/ 	.byte	0x03, 0x50
        /*003a*/ 	.short	0x0000


	//----- nvinfo : EIATTR_MAXREG_COUNT
	.align		4
        /*003c*/ 	.byte	0x03, 0x1b
        /*003e*/ 	.short	0x00ff


	//----- nvinfo : EIATTR_MERCURY_ISA_VERSION
	.align		4
        /*0040*/ 	.byte	0x03, 0x5f
        /*0042*/ 	.short	0x0101


	//----- nvinfo : EIATTR_VRC_CTA_INIT_COUNT
	.align		4
        /*0044*/ 	.byte	0x02, 0x4a
	.zero		1
	.zero		1


	//----- nvinfo : EIATTR_EXIT_INSTR_OFFSETS
	.align		4
        /*0048*/ 	.byte	0x04, 0x1c
        /*004a*/ 	.short	(.L_16 - .L_15)


	//   ....[0]....
.L_15:
        /*004c*/ 	.word	0x00000070


	//   ....[1]....
        /*0050*/ 	.word	0x00001db0


	//----- nvinfo : EIATTR_CBANK_PARAM_SIZE
	.align		4
.L_16:
        /*0054*/ 	.byte	0x03, 0x19
        /*0056*/ 	.short	0x0010


	//----- nvinfo : EIATTR_PARAM_CBANK
	.align		4
        /*0058*/ 	.byte	0x04, 0x0a
        /*005a*/ 	.short	(.L_18 - .L_17)
	.align		4
.L_17:
        /*005c*/ 	.word	index@(.nv.constant0._Z9obracanieP11WIERZCHOLEKfi)
        /*0060*/ 	.short	0x0380
        /*0062*/ 	.short	0x0010


	//----- nvinfo : EIATTR_SW_WAR
	.align		4
.L_18:
        /*0064*/ 	.byte	0x04, 0x36
        /*0066*/ 	.short	(.L_20 - .L_19)
.L_19:
        /*0068*/ 	.word	0x00000008
.L_20:


//--------------------- .nv.callgraph             --------------------------
	.section	.nv.callgraph,"",@"SHT_CUDA_CALLGRAPH"
	.align	4
	.sectionentsize	8
	.align		4
        /*0000*/ 	.word	0x00000000
	.align		4
        /*0004*/ 	.word	0xffffffff
	.align		4
        /*0008*/ 	.word	0x00000000
	.align		4
        /*000c*/ 	.word	0xfffffffe
	.align		4
        /*0010*/ 	.word	0x00000000
	.align		4
        /*0014*/ 	.word	0xfffffffd
	.align		4
        /*0018*/ 	.word	0x00000000
	.align		4
        /*001c*/ 	.word	0xfffffffc


//--------------------- .nv.constant4             --------------------------
	.section	.nv.constant4,"a",@progbits
	.align	8
	.align		8
.nv.constant4:
        /*0000*/ 	.dword	__cudart_i2opi_f


//--------------------- .text._Z9obracanieP11WIERZCHOLEKfi --------------------------
	.section	.text._Z9obracanieP11WIERZCHOLEKfi,"ax",@progbits
	.align	128
        .global         _Z9obracanieP11WIERZCHOLEKfi
        .type           _Z9obracanieP11WIERZCHOLEKfi,@function
        .size           _Z9obracanieP11WIERZCHOLEKfi,(.L_x_13 - _Z9obracanieP11WIERZCHOLEKfi)
        .other          _Z9obracanieP11WIERZCHOLEKfi,@"STO_CUDA_ENTRY STV_DEFAULT"
_Z9obracanieP11WIERZCHOLEKfi:
.text._Z9obracanieP11WIERZCHOLEKfi:
[----:B------:R-:W-:Y:S01]  /*0000*/  LDC R1, c[0x0][0x37c] ;  /* 0x0000df00ff017b82 */ /* 0x000fe20000000800 */
[----:B------:R-:W0:Y:S01]  /*0010*/  S2R R5, SR_CTAID.X ;  /* 0x0000000000057919 */ /* 0x000e220000002500 */
[----:B------:R-:W0:Y:S01]  /*0020*/  LDCU UR4, c[0x0][0x360] ;  /* 0x00006c00ff0477ac */ /* 0x000e220008000800 */
[----:B------:R-:W0:Y:S01]  /*0030*/  S2R R0, SR_TID.X ;  /* 0x0000000000007919 */ /* 0x000e220000002100 */
[----:B------:R-:W1:Y:S01]  /*0040*/  LDCU UR5, c[0x0][0x38c] ;  /* 0x00007180ff0577ac */ /* 0x000e620008000800 */
[----:B0-----:R-:W-:-:S05]  /*0050*/  IMAD R5, R5, UR4, R0 ;  /* 0x0000000405057c24 */ /* 0x001fca000f8e0200 */
[----:B-1----:R-:W-:-:S13]  /*0060*/  ISETP.GE.AND P0, PT, R5, UR5, PT ;  /* 0x0000000505007c0c */ /* 0x002fda000bf06270 */
[----:B------:R-:W-:Y:S05]  /*0070*/  @P0 EXIT ;  /* 0x000000000000094d */ /* 0x000fea0003800000 */
[----:B------:R-:W0:Y:S01]  /*0080*/  LDC R6, c[0x0][0x388] ;  /* 0x0000e200ff067b82 */ /* 0x000e220000000800 */
[----:B------:R-:W1:Y:S07]  /*0090*/  LDCU.64 UR6, c[0x0][0x358] ;  /* 0x00006b00ff0677ac */ /* 0x000e6e0008000a00 */
[----:B------:R-:W2:Y:S01]  /*00a0*/  LDC.64 R2, c[0x0][0x380] ;  /* 0x0000e000ff027b82 */ /* 0x000ea20000000a00 */
[----:B0-----:R-:W-:-:S06]  /*00b0*/  FMUL R0, R6, 0.63661974668502807617 ;  /* 0x3f22f98306007820 */ /* 0x001fcc0000400000 */
[----:B------:R-:W0:Y:S01]  /*00c0*/  F2I.NTZ R0, R0 ;  /* 0x0000000000007305 */ /* 0x000e220000203100 */
[----:B------:R-:W-:Y:S01]  /*00d0*/  FSETP.GE.AND P0, PT, |R6|, 105615, PT ;  /* 0x47ce47800600780b */ /* 0x000fe20003f06200 */
[----:B--2---:R-:W-:-:S05]  /*00e0*/  IMAD.WIDE R2, R5, 0x8, R2 ;  /* 0x0000000805027825 */ /* 0x004fca00078e0202 */
[----:B-1----:R1:W5:Y:S01]  /*00f0*/  LDG.E R5, desc[UR6][R2.64] ;  /* 0x0000000602057981 */ /* 0x002362000c1e1900 */
[----:B0-----:R-:W-:Y:S01]  /*0100*/  I2FP.F32.S32 R7, R0 ;  /* 0x0000000000077245 */ /* 0x001fe20000201400 */
[----:B------:R-:W-:-:S04]  /*0110*/  IMAD.MOV.U32 R8, RZ, RZ, R0 ;  /* 0x000000ffff087224 */ /* 0x000fc800078e0000 */
[----:B------:R-:W-:-:S04]  /*0120*/  FFMA R4, R7, -1.5707962512969970703, R6 ;  /* 0xbfc90fda07047823 */ /* 0x000fc80000000006 */
[----:B------:R-:W-:-:S04]  /*0130*/  FFMA R4, R7, -7.5497894158615963534e-08, R4 ;  /* 0xb3a2216807047823 */ /* 0x000fc80000000004 */
[----:B------:R-:W-:Y:S01]  /*0140*/  FFMA R7, R7, -5.3903029534742383927e-15, R4 ;  /* 0xa7c234c507077823 */ /* 0x000fe20000000004 */
[----:B------:R-:W-:-:S03]  /*0150*/  P2R R4, PR, RZ, 0x1 ;  /* 0x00000001ff047803 */ /* 0x000fc60000000000 */
[----:B------:R-:W-:Y:S01]  /*0160*/  IMAD.MOV.U32 R12, RZ, RZ, R7 ;  /* 0x000000ffff0c7224 */ /* 0x000fe200078e0007 */
[----:B-1----:R-:W-:Y:S06]  /*0170*/  @!P0 BRA `(.L_x_0) ;  /* 0x0000000400708947 */ /* 0x002fec0003800000 */
[----:B------:R-:W-:-:S13]  /*0180*/  FSETP.NEU.AND P0, PT, |R6|, +INF , PT ;  /* 0x7f8000000600780b */ /* 0x000fda0003f0d200 */
[----:B------:R-:W-:Y:S01]  /*0190*/  @!P0 FMUL R12, RZ, R6 ;  /* 0x00000006ff0c8220 */ /* 0x000fe20000400000 */
[----:B------:R-:W-:Y:S01]  /*01a0*/  @!P0 IMAD.MOV.U32 R0, RZ, RZ, RZ ;  /* 0x000000ffff008224 */ /* 0x000fe200078e00ff */
[----:B------:R-:W-:Y:S06]  /*01b0*/  @!P0 BRA `(.L_x_0) ;  /* 0x0000000400608947 */ /* 0x000fec0003800000 */
[----:B------:R-:W-:Y:S01]  /*01c0*/  IMAD.SHL.U32 R4, R6, 0x100, RZ ;  /* 0x0000010006047824 */ /* 0x000fe200078e00ff */
[----:B------:R-:W-:Y:S01]  /*01d0*/  CS2R R20, SRZ ;  /* 0x0000000000147805 */ /* 0x000fe2000001ff00 */
[----:B------:R-:W-:Y:S01]  /*01e0*/  IMAD.MOV.U32 R0, RZ, RZ, RZ ;  /* 0x000000ffff007224 */ /* 0x000fe200078e00ff */
[----:B------:R-:W0:Y:S02]  /*01f0*/  LDCU.64 UR8, c[0x4][URZ] ;  /* 0x01000000ff0877ac */ /* 0x000e240008000a00 */
[----:B------:R-:W-:Y:S01]  /*0200*/  LOP3.LUT R4, R4, 0x80000000, RZ, 0xfc, !PT ;  /* 0x8000000004047812 */ /* 0x000fe200078efcff */
[----:B------:R-:W-:-:S06]  /*0210*/  UMOV UR4, URZ ;  /* 0x000000ff00047c82 */ /* 0x000fcc0008000000 */
.L_x_1:
[----:B0-----:R-:W-:Y:S02]  /*0220*/  IMAD.U32 R14, RZ, RZ, UR8 ;  /* 0x00000008ff0e7e24 */ /* 0x001fe4000f8e00ff */
[----:B------:R-:W-:-:S05]  /*0230*/  IMAD.U32 R15, RZ, RZ, UR9 ;  /* 0x00000009ff0f7e24 */ /* 0x000fca000f8e00ff */
[----:B------:R-:W2:Y:S01]  /*0240*/  LDG.E.CONSTANT R13, desc[UR6][R14.64] ;  /* 0x000000060e0d7981 */ /* 0x000ea2000c1e9900 */
[----:B------:R-:W-:Y:S01]  /*0250*/  UIADD3 UR4, UPT, UPT, UR4, 0x1, URZ ;  /* 0x0000000104047890 */ /* 0x000fe2000fffe0ff */
[C---:B------:R-:W-:Y:S01]  /*0260*/  ISETP.EQ.AND P0, PT, R20.reuse, RZ, PT ;  /* 0x000000ff1400720c */ /* 0x040fe20003f02270 */
[----:B------:R-:W-:Y:S01]  /*0270*/  UIADD3 UR8, UP1, UPT, UR8, 0x4, URZ ;  /* 0x0000000408087890 */ /* 0x000fe2000ff3e0ff */
[C---:B------:R-:W-:Y:S01]  /*0280*/  ISETP.EQ.AND P1, PT, R20.reuse, 0x4, PT ;  /* 0x000000041400780c */ /* 0x040fe20003f22270 */
[----:B------:R-:W-:Y:S01]  /*0290*/  UISETP.NE.AND UP0, UPT, UR4, 0x6, UPT ;  /* 0x000000060400788c */ /* 0x000fe2000bf05270 */
[C---:B------:R-:W-:Y:S01]  /*02a0*/  ISETP.EQ.AND P3, PT, R20.reuse, 0xc, PT ;  /* 0x0000000c1400780c */ /* 0x040fe20003f62270 */
[----:B------:R-:W-:Y:S01]  /*02b0*/  UIADD3.X UR9, UPT, UPT, URZ, UR9, URZ, UP1, !UPT ;  /* 0x00000009ff097290 */ /* 0x000fe20008ffe4ff */
[C---:B------:R-:W-:Y:S02]  /*02c0*/  ISETP.EQ.AND P4, PT, R20.reuse, 0x10, PT ;  /* 0x000000101400780c */ /* 0x040fe40003f82270 */
[----:B------:R-:W-:Y:S01]  /*02d0*/  ISETP.EQ.AND P5, PT, R20, 0x14, PT ;  /* 0x000000141400780c */ /* 0x000fe20003fa2270 */
[----:B--2---:R-:W-:-:S03]  /*02e0*/  IMAD.WIDE.U32 R12, R13, R4, RZ ;  /* 0x000000040d0c7225 */ /* 0x004fc600078e00ff */
[----:B------:R-:W-:-:S04]  /*02f0*/  IADD3 R10, P2, PT, R12, R0, RZ ;  /* 0x000000000c0a7210 */ /* 0x000fc80007f5e0ff */
[----:B------:R-:W-:Y:S01]  /*0300*/  IADD3.X R0, PT, PT, R13, R21, RZ, P2, !PT ;  /* 0x000000150d007210 */ /* 0x000fe200017fe4ff */
[--C-:B------:R-:W-:Y:S01]  /*0310*/  @P0 IMAD.MOV.U32 R9, RZ, RZ, R10.reuse ;  /* 0x000000ffff090224 */ /* 0x100fe200078e000a */
[C---:B------:R-:W-:Y:S01]  /*0320*/  ISETP.EQ.AND P2, PT, R20.reuse, 0x8, PT ;  /* 0x000000081400780c */ /* 0x040fe20003f42270 */
[--C-:B------:R-:W-:Y:S02]  /*0330*/  @P1 IMAD.MOV.U32 R11, RZ, RZ, R10.reuse ;  /* 0x000000ffff0b1224 */ /* 0x100fe400078e000a */
[--C-:B------:R-:W-:Y:S02]  /*0340*/  @P3 IMAD.MOV.U32 R17, RZ, RZ, R10.reuse ;  /* 0x000000ffff113224 */ /* 0x100fe400078e000a */
[--C-:B------:R-:W-:Y:S02]  /*0350*/  @P4 IMAD.MOV.U32 R18, RZ, RZ, R10.reuse ;  /* 0x000000ffff124224 */ /* 0x100fe400078e000a */
[----:B------:R-:W-:Y:S02]  /*0360*/  @P5 IMAD.MOV.U32 R19, RZ, RZ, R10 ;  /* 0x000000ffff135224 */ /* 0x000fe400078e000a */
[----:B------:R-:W-:-:S04]  /*0370*/  VIADD R20, R20, 0x4 ;  /* 0x0000000414147836 */ /* 0x000fc80000000000 */
[----:B------:R-:W-:Y:S01]  /*0380*/  @P2 IMAD.MOV.U32 R16, RZ, RZ, R10 ;  /* 0x000000ffff102224 */ /* 0x000fe200078e000a */
[----:B------:R-:W-:Y:S06]  /*0390*/  BRA.U UP0, `(.L_x_1) ;  /* 0xfffffffd00a07547 */ /* 0x000fec000b83ffff */
[----:B------:R-:W-:-:S04]  /*03a0*/  SHF.R.U32.HI R10, RZ, 0x17, R6 ;  /* 0x00000017ff0a7819 */ /* 0x000fc80000011606 */
[C---:B------:R-:W-:Y:S02]  /*03b0*/  LOP3.LUT R4, R10.reuse, 0xe0, RZ, 0xc0, !PT ;  /* 0x000000e00a047812 */ /* 0x040fe400078ec0ff */
[----:B------:R-:W-:Y:S02]  /*03c0*/  LOP3.LUT P6, RZ, R10, 0x1f, RZ, 0xc0, !PT ;  /* 0x0000001f0aff7812 */ /* 0x000fe400078cc0ff */
[----:B------:R-:W-:-:S04]  /*03d0*/  IADD3 R4, PT, PT, R4, -0x80, RZ ;  /* 0xffffff8004047810 */ /* 0x000fc80007ffe0ff */
[----:B------:R-:W-:-:S05]  /*03e0*/  SHF.R.U32.HI R4, RZ, 0x5, R4 ;  /* 0x00000005ff047819 */ /* 0x000fca0000011604 */
[----:B------:R-:W-:-:S05]  /*03f0*/  IMAD.U32 R13, R4, -0x4, RZ ;  /* 0xfffffffc040d7824 */ /* 0x000fca00078e00ff */
[C---:B------:R-:W-:Y:S02]  /*0400*/  ISETP.EQ.AND P3, PT, R13.reuse, -0x18, PT ;  /* 0xffffffe80d00780c */ /* 0x040fe40003f62270 */
[C---:B------:R-:W-:Y:S02]  /*0410*/  ISETP.EQ.AND P4, PT, R13.reuse, -0x14, PT ;  /* 0xffffffec0d00780c */ /* 0x040fe40003f82270 */
[C---:B------:R-:W-:Y:S02]  /*0420*/  ISETP.EQ.AND P0, PT, R13.reuse, -0x10, PT ;  /* 0xfffffff00d00780c */ /* 0x040fe40003f02270 */
[C---:B------:R-:W-:Y:S02]  /*0430*/  ISETP.EQ.AND P1, PT, R13.reuse, -0xc, PT ;  /* 0xfffffff40d00780c */ /* 0x040fe40003f22270 */
[C---:B------:R-:W-:Y:S02]  /*0440*/  ISETP.EQ.AND P2, PT, R13.reuse, -0x8, PT ;  /* 0xfffffff80d00780c */ /* 0x040fe40003f42270 */
[----:B------:R-:W-:-:S03]  /*0450*/  ISETP.EQ.AND P5, PT, R13, 0x4, PT ;  /* 0x000000040d00780c */ /* 0x000fc60003fa2270 */
[--C-:B------:R-:W-:Y:S01]  /*0460*/  @P3 IMAD.MOV.U32 R4, RZ, RZ, R9.reuse ;  /* 0x000000ffff043224 */ /* 0x100fe200078e0009 */
[C---:B------:R-:W-:Y:S01]  /*0470*/  ISETP.EQ.AND P3, PT, R13.reuse, -0x4, PT ;  /* 0xfffffffc0d00780c */ /* 0x040fe20003f62270 */
[----:B------:R-:W-:Y:S02]  /*0480*/  @P4 IMAD.MOV.U32 R12, RZ, RZ, R9 ;  /* 0x000000ffff0c4224 */ /* 0x000fe400078e0009 */
[--C-:B------:R-:W-:Y:S01]  /*0490*/  @P4 IMAD.MOV.U32 R4, RZ, RZ, R11.reuse ;  /* 0x000000ffff044224 */ /* 0x100fe200078e000b */
[----:B------:R-:W-:Y:S01]  /*04a0*/  ISETP.EQ.AND P4, PT, R13, RZ, PT ;  /* 0x000000ff0d00720c */ /* 0x000fe20003f82270 */
[----:B------:R-:W-:Y:S02]  /*04b0*/  @P0 IMAD.MOV.U32 R12, RZ, RZ, R11 ;  /* 0x000000ffff0c0224 */ /* 0x000fe400078e000b */
[--C-:B------:R-:W-:Y:S01]  /*04c0*/  @P0 IMAD.MOV.U32 R4, RZ, RZ, R16.reuse ;  /* 0x000000ffff040224 */ /* 0x100fe200078e0010 */
[----:B------:R-:W-:Y:S01]  /*04d0*/  @P1 MOV R4, R17 ;  /* 0x0000001100041202 */ /* 0x000fe20000000f00 */
[----:B------:R-:W-:-:S02]  /*04e0*/  @P1 IMAD.MOV.U32 R12, RZ, RZ, R16 ;  /* 0x000000ffff0c1224 */ /* 0x000fc400078e0010 */
[----:B------:R-:W-:Y:S02]  /*04f0*/  @P2 IMAD.MOV.U32 R12, RZ, RZ, R17 ;  /* 0x000000ffff0c2224 */ /* 0x000fe400078e0011 */
[--C-:B------:R-:W-:Y:S02]  /*0500*/  @P2 IMAD.MOV.U32 R4, RZ, RZ, R18.reuse ;  /* 0x000000ffff042224 */ /* 0x100fe400078e0012 */
[----:B------:R-:W-:Y:S02]  /*0510*/  @P3 IMAD.MOV.U32 R12, RZ, RZ, R18 ;  /* 0x000000ffff0c3224 */ /* 0x000fe400078e0012 */
[--C-:B------:R-:W-:Y:S02]  /*0520*/  @P3 IMAD.MOV.U32 R4, RZ, RZ, R19.reuse ;  /* 0x000000ffff043224 */ /* 0x100fe400078e0013 */
[----:B------:R-:W-:Y:S02]  /*0530*/  @P4 IMAD.MOV.U32 R12, RZ, RZ, R19 ;  /* 0x000000ffff0c4224 */ /* 0x000fe400078e0013 */
[----:B------:R-:W-:-:S02]  /*0540*/  @P4 IMAD.MOV.U32 R4, RZ, RZ, R0 ;  /* 0x000000ffff044224 */ /* 0x000fc400078e0000 */
[----:B------:R-:W-:Y:S01]  /*0550*/  @P5 IMAD.MOV.U32 R12, RZ, RZ, R0 ;  /* 0x000000ffff0c5224 */ /* 0x000fe200078e0000 */
[----:B------:R-:W-:Y:S06]  /*0560*/  @!P6 BRA `(.L_x_2) ;  /* 0x00000000002ce947 */ /* 0x000fec0003800000 */
[----:B------:R-:W-:Y:S01]  /*0570*/  @P0 MOV R14, R9 ;  /* 0x00000009000e0202 */ /* 0x000fe20000000f00 */
[----:B------:R-:W-:Y:S01]  /*0580*/  @P1 IMAD.MOV.U32 R14, RZ, RZ, R11 ;  /* 0x000000ffff0e1224 */ /* 0x000fe200078e000b */
[----:B------:R-:W-:Y:S01]  /*0590*/  ISETP.EQ.AND P0, PT, R13, 0x8, PT ;  /* 0x000000080d00780c */ /* 0x000fe20003f02270 */
[----:B------:R-:W-:Y:S01]  /*05a0*/  @P2 IMAD.MOV.U32 R14, RZ, RZ, R16 ;  /* 0x000000ffff0e2224 */ /* 0x000fe200078e0010 */
[----:B------:R-:W-:Y:S01]  /*05b0*/  LOP3.LUT R13, R10, 0x1f, RZ, 0xc0, !PT ;  /* 0x0000001f0a0d7812 */ /* 0x000fe200078ec0ff */
[----:B------:R-:W-:Y:S02]  /*05c0*/  @P3 IMAD.MOV.U32 R14, RZ, RZ, R17 ;  /* 0x000000ffff0e3224 */ /* 0x000fe400078e0011 */
[----:B------:R-:W-:Y:S01]  /*05d0*/  @P4 IMAD.MOV.U32 R14, RZ, RZ, R18 ;  /* 0x000000ffff0e4224 */ /* 0x000fe200078e0012 */
[----:B------:R-:W-:Y:S01]  /*05e0*/  SHF.L.W.U32.HI R4, R12, R13, R4 ;  /* 0x0000000d0c047219 */ /* 0x000fe20000010e04 */
[----:B------:R-:W-:-:S06]  /*05f0*/  @P5 IMAD.MOV.U32 R14, RZ, RZ, R19 ;  /* 0x000000ffff0e5224 */ /* 0x000fcc00078e0013 */
[----:B------:R-:W-:-:S05]  /*0600*/  @P0 IMAD.MOV.U32 R14, RZ, RZ, R0 ;  /* 0x000000ffff0e0224 */ /* 0x000fca00078e0000 */
[----:B------:R-:W-:-:S07]  /*0610*/  SHF.L.W.U32.HI R12, R14, R13, R12 ;  /* 0x0000000d0e0c7219 */ /* 0x000fce0000010e0c */
.L_x_2:
[C---:B------:R-:W-:Y:S01]  /*0620*/  SHF.L.W.U32.HI R21, R12.reuse, 0x2, R4 ;  /* 0x000000020c157819 */ /* 0x040fe20000010e04 */
[----:B------:R-:W-:Y:S01]  /*0630*/  IMAD.SHL.U32 R12, R12, 0x4, RZ ;  /* 0x000000040c0c7824 */ /* 0x000fe200078e00ff */
[----:B------:R-:W-:Y:S01]  /*0640*/  UMOV UR4, 0x54442d19 ;  /* 0x54442d1900047882 */ /* 0x000fe20000000000 */
[----:B------:R-:W-:Y:S01]  /*0650*/  UMOV UR5, 0x3bf921fb ;  /* 0x3bf921fb00057882 */ /* 0x000fe20000000000 */
[----:B------:R-:W-:Y:S02]  /*0660*/  SHF.R.S32.HI R0, RZ, 0x1f, R21 ;  /* 0x0000001fff007819 */ /* 0x000fe40000011415 */
[----:B------:R-:W-:Y:S02]  /*0670*/  ISETP.GE.AND P0, PT, R6, RZ, PT ;  /* 0x000000ff0600720c */ /* 0x000fe40003f06270 */
[C---:B------:R-:W-:Y:S02]  /*0680*/  LOP3.LUT R12, R0.reuse, R12, RZ, 0x3c, !PT ;  /* 0x0000000c000c7212 */ /* 0x040fe400078e3cff */
[----:B------:R-:W-:-:S02]  /*0690*/  LOP3.LUT R13, R0, R21, RZ, 0x3c, !PT ;  /* 0x00000015000d7212 */ /* 0x000fc400078e3cff */
[----:B------:R-:W-:Y:S02]  /*06a0*/  SHF.R.U32.HI R0, RZ, 0x1e, R4 ;  /* 0x0000001eff007819 */ /* 0x000fe40000011604 */
[C---:B------:R-:W-:Y:S02]  /*06b0*/  LOP3.LUT R4, R21.reuse, R6, RZ, 0x3c, !PT ;  /* 0x0000000615047212 */ /* 0x040fe400078e3cff */
[----:B------:R-:W0:Y:S01]  /*06c0*/  I2F.F64.S64 R12, R12 ;  /* 0x0000000c000c7312 */ /* 0x000e220000301c00 */
[----:B------:R-:W-:Y:S02]  /*06d0*/  LEA.HI R0, R21, R0, RZ, 0x1 ;  /* 0x0000000015007211 */ /* 0x000fe400078f08ff */
[----:B------:R-:W-:Y:S02]  /*06e0*/  ISETP.GE.AND P1, PT, R4, RZ, PT ;  /* 0x000000ff0400720c */ /* 0x000fe40003f26270 */
[----:B------:R-:W-:-:S05]  /*06f0*/  IADD3 R4, PT, PT, -R0, RZ, RZ ;  /* 0x000000ff00047210 */ /* 0x000fca0007ffe1ff */
[----:B------:R-:W-:Y:S01]  /*0700*/  @!P0 IMAD.MOV.U32 R0, RZ, RZ, R4 ;  /* 0x000000ffff008224 */ /* 0x000fe200078e0004 */
[----:B0-----:R-:W-:-:S10]  /*0710*/  DMUL R14, R12, UR4 ;  /* 0x000000040c0e7c28 */ /* 0x001fd40008000000 */
[----:B------:R-:W0:Y:S02]  /*0720*/  F2F.F32.F64 R14, R14 ;  /* 0x0000000e000e7310 */ /* 0x000e240000301000 */
[----:B0-----:R-:W-:-:S07]  /*0730*/  FSEL R12, -R14, R14, !P1 ;  /* 0x0000000e0e0c7208 */ /* 0x001fce0004800100 */
.L_x_0:
[----:B------:R-:W-:Y:S02]  /*0740*/  IMAD.MOV.U32 R10, RZ, RZ, 0x37cbac00 ;  /* 0x37cbac00ff0a7424 */ /* 0x000fe400078e00ff */
[----:B------:R-:W-:Y:S01]  /*0750*/  FMUL R13, R12, R12 ;  /* 0x0000000c0c0d7220 */ /* 0x000fe20000400000 */
[----:B------:R-:W-:Y:S01]  /*0760*/  LOP3.LUT R14, R0, 0x1, RZ, 0xc0, !PT ;  /* 0x00000001000e7812 */ /* 0x000fe200078ec0ff */
[----:B------:R-:W-:Y:S01]  /*0770*/  IMAD.MOV.U32 R20, RZ, RZ, 0x3c0885e4 ;  /* 0x3c0885e4ff147424 */ /* 0x000fe200078e00ff */
[----:B------:R0:W5:Y:S01]  /*0780*/  LDG.E R4, desc[UR6][R2.64+0x4] ;  /* 0x0000040602047981 */ /* 0x000162000c1e1900 */
[----:B------:R-:W-:Y:S01]  /*0790*/  FFMA R15, R13, R10, -0.0013887860113754868507 ;  /* 0xbab607ed0d0f7423 */ /* 0x000fe2000000000a */
[----:B------:R-:W-:Y:S01]  /*07a0*/  ISETP.NE.U32.AND P0, PT, R14, 0x1, PT ;  /* 0x000000010e00780c */ /* 0x000fe20003f05070 */
[----:B------:R-:W-:Y:S01]  /*07b0*/  VIADD R0, R0, 0x1 ;  /* 0x0000000100007836 */ /* 0x000fe20000000000 */
[----:B------:R-:W-:Y:S02]  /*07c0*/  FSETP.GE.AND P2, PT, |R6|, 105615, PT ;  /* 0x47ce47800600780b */ /* 0x000fe40003f46200 */
[----:B------:R-:W-:Y:S01]  /*07d0*/  FSEL R14, R15, -0.00019574658654164522886, P0 ;  /* 0xb94d41530f0e7808 */ /* 0x000fe20000000000 */
[----:B------:R-:W-:Y:S01]  /*07e0*/  IMAD.MOV.U32 R15, RZ, RZ, 0x3e2aaaa8 ;  /* 0x3e2aaaa8ff0f7424 */ /* 0x000fe200078e00ff */
[----:B------:R-:W-:-:S02]  /*07f0*/  FSEL R20, R20, 0.041666727513074874878, !P0 ;  /* 0x3d2aaabb14147808 */ /* 0x000fc40004000000 */
[----:B------:R-:W-:Y:S02]  /*0800*/  LOP3.LUT P1, RZ, R0, 0x2, RZ, 0xc0, !PT ;  /* 0x0000000200ff7812 */ /* 0x000fe4000782c0ff */
[----:B------:R-:W-:Y:S01]  /*0810*/  FSEL R15, -R15, -0.4999999701976776123, !P0 ;  /* 0xbeffffff0f0f7808 */ /* 0x000fe20004000100 */
[C---:B------:R-:W-:Y:S01]  /*0820*/  FFMA R14, R13.reuse, R14, R20 ;  /* 0x0000000e0d0e7223 */ /* 0x040fe20000000014 */
[----:B------:R-:W-:Y:S01]  /*0830*/  FSEL R0, R12, 1, !P0 ;  /* 0x3f8000000c007808 */ /* 0x000fe20004000000 */
[----:B------:R-:W-:Y:S02]  /*0840*/  IMAD.MOV.U32 R12, RZ, RZ, R7 ;  /* 0x000000ffff0c7224 */ /* 0x000fe400078e0007 */
[C---:B------:R-:W-:Y:S02]  /*0850*/  FFMA R14, R13.reuse, R14, R15 ;  /* 0x0000000e0d0e7223 */ /* 0x040fe4000000000f */
[----:B------:R-:W-:-:S04]  /*0860*/  FFMA R13, R13, R0, RZ ;  /* 0x000000000d0d7223 */ /* 0x000fc800000000ff */
[----:B------:R-:W-:Y:S01]  /*0870*/  FFMA R22, R13, R14, R0 ;  /* 0x0000000e0d167223 */ /* 0x000fe20000000000 */
[----:B------:R-:W-:-:S03]  /*0880*/  IMAD.MOV.U32 R0, RZ, RZ, R8 ;  /* 0x000000ffff007224 */ /* 0x000fc600078e0008 */
[----:B------:R-:W-:Y:S01]  /*0890*/  @P1 FADD R22, RZ, -R22 ;  /* 0x80000016ff161221 */ /* 0x000fe20000000000 */
[----:B0-----:R-:W-:Y:S06]  /*08a0*/  @!P2 BRA `(.L_x_3) ;  /* 0x000000040070a947 */ /* 0x001fec0003800000 */
[----:B------:R-:W-:-:S13]  /*08b0*/  FSETP.NEU.AND P0, PT, |R6|, +INF , PT ;  /* 0x7f8000000600780b */ /* 0x000fda0003f0d200 */
[----:B------:R-:W-:Y:S01]  /*08c0*/  @!P0 FMUL R12, RZ, R6 ;  /* 0x00000006ff0c8220 */ /* 0x000fe20000400000 */
[----:B------:R-:W-:Y:S01]  /*08d0*/  @!P0 MOV R0, RZ ;  /* 0x000000ff00008202 */ /* 0x000fe20000000f00 */
[----:B------:R-:W-:Y:S06]  /*08e0*/  @!P0 BRA `(.L_x_3) ;  /* 0x0000000400608947 */ /* 0x000fec0003800000 */
[----:B------:R-:W-:Y:S01]  /*08f0*/  IMAD.SHL.U32 R0, R6, 0x100, RZ ;  /* 0x0000010006007824 */ /* 0x000fe200078e00ff */
[----:B------:R-:W-:Y:S01]  /*0900*/  CS2R R20, SRZ ;  /* 0x0000000000147805 */ /* 0x000fe2000001ff00 */
[----:B------:R-:W-:Y:S01]  /*0910*/  IMAD.MOV.U32 R23, RZ, RZ, RZ ;  /* 0x000000ffff177224 */ /* 0x000fe200078e00ff */
[----:B------:R-:W0:Y:S02]  /*0920*/  LDCU.64 UR8, c[0x4][URZ] ;  /* 0x01000000ff0877ac */ /* 0x000e240008000a00 */
[----:B------:R-:W-:Y:S01]  /*0930*/  LOP3.LUT R25, R0, 0x80000000, RZ, 0xfc, !PT ;  /* 0x8000000000197812 */ /* 0x000fe200078efcff */
[----:B------:R-:W-:-:S06]  /*0940*/  UMOV UR4, URZ ;  /* 0x000000ff00047c82 */ /* 0x000fcc0008000000 */
.L_x_4:
        /* <DEDUP_REMOVED lines=13> */
[----:B------:R-:W-:-:S05]  /*0a20*/  IADD3 R0, P2, PT, R14, R21, RZ ;  /* 0x000000150e007210 */ /* 0x000fca0007f5e0ff */
[----:B------:R-:W-:Y:S01]  /*0a30*/  IMAD.X R21, R15, 0x1, R23, P2 ;  /* 0x000000010f157824 */ /* 0x000fe200010e0617 */
[----:B------:R-:W-:Y:S01]  /*0a40*/  ISETP.EQ.AND P2, PT, R20, 0x8, PT ;  /* 0x000000081400780c */ /* 0x000fe20003f42270 */
[--C-:B------:R-:W-:Y:S02]  /*0a50*/  @P0 IMAD.MOV.U32 R9, RZ, RZ, R0.reuse ;  /* 0x000000ffff090224 */ /* 0x100fe400078e0000 */
[--C-:B------:R-:W-:Y:S02]  /*0a60*/  @P1 IMAD.MOV.U32 R11, RZ, RZ, R0.reuse ;  /* 0x000000ffff0b1224 */ /* 0x100fe400078e0000 */
[--C-:B------:R-:W-:Y:S02]  /*0a70*/  @P3 IMAD.MOV.U32 R17, RZ, RZ, R0.reuse ;  /* 0x000000ffff113224 */ /* 0x100fe400078e0000 */
[--C-:B------:R-:W-:Y:S02]  /*0a80*/  @P4 IMAD.MOV.U32 R18, RZ, RZ, R0.reuse ;  /* 0x000000ffff124224 */ /* 0x100fe400078e0000 */
[----:B------:R-:W-:-:S02]  /*0a90*/  @P5 IMAD.MOV.U32 R19, RZ, RZ, R0 ;  /* 0x000000ffff135224 */ /* 0x000fc400078e0000 */
[----:B------:R-:W-:Y:S02]  /*0aa0*/  VIADD R20, R20, 0x4 ;  /* 0x0000000414147836 */ /* 0x000fe40000000000 */
[----:B------:R-:W-:Y:S01]  /*0ab0*/  @P2 MOV R16, R0 ;  /* 0x0000000000102202 */ /* 0x000fe20000000f00 */
[----:B------:R-:W-:Y:S06]  /*0ac0*/  BRA.U UP0, `(.L_x_4) ;  /* 0xfffffffd00a07547 */ /* 0x000fec000b83ffff */
[----:B------:R-:W-:-:S04]  /*0ad0*/  SHF.R.U32.HI R14, RZ, 0x17, R6 ;  /* 0x00000017ff0e7819 */ /* 0x000fc80000011606 */
[C---:B------:R-:W-:Y:S02]  /*0ae0*/  LOP3.LUT R0, R14.reuse, 0xe0, RZ, 0xc0, !PT ;  /* 0x000000e00e007812 */ /* 0x040fe400078ec0ff */
[----:B------:R-:W-:-:S03]  /*0af0*/  LOP3.LUT P6, RZ, R14, 0x1f, RZ, 0xc0, !PT ;  /* 0x0000001f0eff7812 */ /* 0x000fc600078cc0ff */
[----:B------:R-:W-:-:S05]  /*0b00*/  VIADD R0, R0, 0xffffff80 ;  /* 0xffffff8000007836 */ /* 0x000fca0000000000 */
        /* <DEDUP_REMOVED lines=8> */
[----:B------:R-:W-:Y:S01]  /*0b90*/  @P3 IMAD.MOV.U32 R0, RZ, RZ, R9 ;  /* 0x000000ffff003224 */ /* 0x000fe200078e0009 */
[C---:B------:R-:W-:Y:S01]  /*0ba0*/  ISETP.EQ.AND P3, PT, R15.reuse, -0x4, PT ;  /* 0xfffffffc0f00780c */ /* 0x040fe20003f62270 */
[--C-:B------:R-:W-:Y:S01]  /*0bb0*/  @P4 IMAD.MOV.U32 R0, RZ, RZ, R11.reuse ;  /* 0x000000ffff004224 */ /* 0x100fe200078e000b */
[----:B------:R-:W-:Y:S01]  /*0bc0*/  @P4 MOV R12, R9 ;  /* 0x00000009000c4202 */ /* 0x000fe20000000f00 */
[----:B------:R-:W-:Y:S01]  /*0bd0*/  @P0 IMAD.MOV.U32 R12, RZ, RZ, R11 ;  /* 0x000000ffff0c0224 */ /* 0x000fe200078e000b */
[----:B------:R-:W-:Y:S01]  /*0be0*/  ISETP.EQ.AND P4, PT, R15, RZ, PT ;  /* 0x000000ff0f00720c */ /* 0x000fe20003f82270 */
[--C-:B------:R-:W-:Y:S02]  /*0bf0*/  @P0 IMAD.MOV.U32 R0, RZ, RZ, R16.reuse ;  /* 0x000000ffff000224 */ /* 0x100fe400078e0010 */
[----:B------:R-:W-:Y:S02]  /*0c00*/  @P1 IMAD.MOV.U32 R12, RZ, RZ, R16 ;  /* 0x000000ffff0c1224 */ /* 0x000fe400078e0010 */
[----:B------:R-:W-:-:S02]  /*0c10*/  @P1 IMAD.MOV.U32 R0, RZ, RZ, R17 ;  /* 0x000000ffff001224 */ /* 0x000fc400078e0011 */
[----:B------:R-:W-:Y:S02]  /*0c20*/  @P2 IMAD.MOV.U32 R12, RZ, RZ, R17 ;  /* 0x000000ffff0c2224 */ /* 0x000fe400078e0011 */
[----:B------:R-:W-:Y:S01]  /*0c30*/  @P2 IMAD.MOV.U32 R0, RZ, RZ, R18 ;  /* 0x000000ffff002224 */ /* 0x000fe200078e0012 */
[----:B------:R-:W-:Y:S01]  /*0c40*/  @P3 MOV R12, R18 ;  /* 0x00000012000c3202 */ /* 0x000fe20000000f00 */
[--C-:B------:R-:W-:Y:S02]  /*0c50*/  @P3 IMAD.MOV.U32 R0, RZ, RZ, R19.reuse ;  /* 0x000000ffff003224 */ /* 0x100fe400078e0013 */
[----:B------:R-:W-:Y:S02]  /*0c60*/  @P4 IMAD.MOV.U32 R12, RZ, RZ, R19 ;  /* 0x000000ffff0c4224 */ /* 0x000fe400078e0013 */
[--C-:B------:R-:W-:Y:S02]  /*0c70*/  @P4 IMAD.MOV.U32 R0, RZ, RZ, R21.reuse ;  /* 0x000000ffff004224 */ /* 0x100fe400078e0015 */
[----:B------:R-:W-:Y:S01]  /*0c80*/  @P5 IMAD.MOV.U32 R12, RZ, RZ, R21 ;  /* 0x000000ffff0c5224 */ /* 0x000fe200078e0015 */
[----:B------:R-:W-:Y:S06]  /*0c90*/  @!P6 BRA `(.L_x_5) ;  /* 0x00000000002ce947 */ /* 0x000fec0003800000 */
[----:B------:R-:W-:Y:S01]  /*0ca0*/  @P0 IMAD.MOV.U32 R13, RZ, RZ, R9 ;  /* 0x000000ffff0d0224 */ /* 0x000fe200078e0009 */
[----:B------:R-:W-:Y:S01]  /*0cb0*/  ISETP.EQ.AND P0, PT, R15, 0x8, PT ;  /* 0x000000080f00780c */ /* 0x000fe20003f02270 */
[----:B------:R-:W-:Y:S01]  /*0cc0*/  @P1 IMAD.MOV.U32 R13, RZ, RZ, R11 ;  /* 0x000000ffff0d1224 */ /* 0x000fe200078e000b */
[----:B------:R-:W-:Y:S01]  /*0cd0*/  LOP3.LUT R15, R14, 0x1f, RZ, 0xc0, !PT ;  /* 0x0000001f0e0f7812 */ /* 0x000fe200078ec0ff */
[----:B------:R-:W-:Y:S01]  /*0ce0*/  @P2 IMAD.MOV.U32 R13, RZ, RZ, R16 ;  /* 0x000000ffff0d2224 */ /* 0x000fe200078e0010 */
[----:B------:R-:W-:Y:S01]  /*0cf0*/  @P3 MOV R13, R17 ;  /* 0x00000011000d3202 */ /* 0x000fe20000000f00 */
[----:B------:R-:W-:Y:S01]  /*0d00*/  @P4 IMAD.MOV.U32 R13, RZ, RZ, R18 ;  /* 0x000000ffff0d4224 */ /* 0x000fe200078e0012 */
[----:B------:R-:W-:Y:S01]  /*0d10*/  SHF.L.W.U32.HI R0, R12, R15, R0 ;  /* 0x0000000f0c007219 */ /* 0x000fe20000010e00 */
[----:B------:R-:W-:-:S06]  /*0d20*/  @P5 IMAD.MOV.U32 R13, RZ, RZ, R19 ;  /* 0x000000ffff0d5224 */ /* 0x000fcc00078e0013 */
[----:B------:R-:W-:-:S05]  /*0d30*/  @P0 IMAD.MOV.U32 R13, RZ, RZ, R21 ;  /* 0x000000ffff0d0224 */ /* 0x000fca00078e0015 */
[----:B------:R-:W-:-:S07]  /*0d40*/  SHF.L.W.U32.HI R12, R13, R15, R12 ;  /* 0x0000000f0d0c7219 */ /* 0x000fce0000010e0c */
.L_x_5:
        /* <DEDUP_REMOVED lines=12> */
[----:B------:R-:W-:-:S03]  /*0e10*/  ISETP.GE.AND P0, PT, R20, RZ, PT ;  /* 0x000000ff1400720c */ /* 0x000fc60003f06270 */
[----:B------:R-:W-:-:S04]  /*0e20*/  IMAD.MOV R20, RZ, RZ, -R0 ;  /* 0x000000ffff147224 */ /* 0x000fc800078e0a00 */
[----:B------:R-:W-:Y:S01]  /*0e30*/  @!P1 IMAD.MOV.U32 R0, RZ, RZ, R20 ;  /* 0x000000ffff009224 */ /* 0x000fe200078e0014 */
[----:B0-----:R-:W-:-:S10]  /*0e40*/  DMUL R14, R12, UR4 ;  /* 0x000000040c0e7c28 */ /* 0x001fd40008000000 */
[----:B------:R-:W0:Y:S02]  /*0e50*/  F2F.F32.F64 R14, R14 ;  /* 0x0000000e000e7310 */ /* 0x000e240000301000 */
[----:B0-----:R-:W-:-:S07]  /*0e60*/  FSEL R12, -R14, R14, !P0 ;  /* 0x0000000e0e0c7208 */ /* 0x001fce0004000100 */
.L_x_3:
[----:B------:R-:W-:Y:S01]  /*0e70*/  FMUL R13, R12, R12 ;  /* 0x0000000c0c0d7220 */ /* 0x000fe20000400000 */
[C---:B------:R-:W-:Y:S01]  /*0e80*/  LOP3.LUT R15, R0.reuse, 0x1, RZ, 0xc0, !PT ;  /* 0x00000001000f7812 */ /* 0x040fe200078ec0ff */
[----:B------:R-:W-:Y:S01]  /*0e90*/  IMAD.MOV.U32 R24, RZ, RZ, 0x3d2aaabb ;  /* 0x3d2aaabbff187424 */ /* 0x000fe200078e00ff */
[----:B------:R-:W-:Y:S01]  /*0ea0*/  MOV R20, 0x3effffff ;  /* 0x3effffff00147802 */ /* 0x000fe20000000f00 */
[----:B------:R-:W-:Y:S01]  /*0eb0*/  FFMA R14, R13, R10, -0.0013887860113754868507 ;  /* 0xbab607ed0d0e7423 */ /* 0x000fe2000000000a */
[----:B------:R-:W-:Y:S01]  /*0ec0*/  ISETP.NE.U32.AND P0, PT, R15, 0x1, PT ;  /* 0x000000010f00780c */ /* 0x000fe20003f05070 */
[----:B------:R-:W-:Y:S01]  /*0ed0*/  IMAD.MOV.U32 R23, RZ, RZ, R8 ;  /* 0x000000ffff177224 */ /* 0x000fe200078e0008 */
[----:B------:R-:W-:Y:S02]  /*0ee0*/  LOP3.LUT P1, RZ, R0, 0x2, RZ, 0xc0, !PT ;  /* 0x0000000200ff7812 */ /* 0x000fe4000782c0ff */
[----:B------:R-:W-:Y:S02]  /*0ef0*/  FSEL R14, R14, -0.00019574658654164522886, !P0 ;  /* 0xb94d41530e0e7808 */ /* 0x000fe40004000000 */
[----:B------:R-:W-:-:S02]  /*0f00*/  FSEL R24, R24, 0.0083327032625675201416, !P0 ;  /* 0x3c0885e418187808 */ /* 0x000fc40004000000 */
[----:B------:R-:W-:Y:S01]  /*0f10*/  FSEL R0, R12, 1, P0 ;  /* 0x3f8000000c007808 */ /* 0x000fe20000000000 */
[----:B------:R-:W-:Y:S01]  /*0f20*/  IMAD.MOV.U32 R12, RZ, RZ, R7 ;  /* 0x000000ffff0c7224 */ /* 0x000fe200078e0007 */
[----:B------:R-:W-:Y:S01]  /*0f30*/  FSEL R21, -R20, -0.16666662693023681641, !P0 ;  /* 0xbe2aaaa814157808 */ /* 0x000fe20004000100 */
[C---:B------:R-:W-:Y:S01]  /*0f40*/  FFMA R14, R13.reuse, R14, R24 ;  /* 0x0000000e0d0e7223 */ /* 0x040fe20000000018 */
[----:B------:R-:W-:Y:S01]  /*0f50*/  FSETP.GE.AND P2, PT, |R6|, 105615, PT ;  /* 0x47ce47800600780b */ /* 0x000fe20003f46200 */
[C---:B------:R-:W-:Y:S02]  /*0f60*/  FFMA R15, R13.reuse, R0, RZ ;  /* 0x000000000d0f7223 */ /* 0x040fe400000000ff */
[----:B------:R-:W-:-:S04]  /*0f70*/  FFMA R14, R13, R14, R21 ;  /* 0x0000000e0d0e7223 */ /* 0x000fc80000000015 */
[----:B------:R-:W-:-:S04]  /*0f80*/  FFMA R15, R15, R14, R0 ;  /* 0x0000000e0f0f7223 */ /* 0x000fc80000000000 */
[----:B------:R-:W-:-:S04]  /*0f90*/  @P1 FADD R15, RZ, -R15 ;  /* 0x8000000fff0f1221 */ /* 0x000fc80000000000 */
[----:B-----5:R-:W-:-:S04]  /*0fa0*/  FMUL R0, R4, R15 ;  /* 0x0000000f04007220 */ /* 0x020fc80000400000 */
[----:B------:R-:W-:Y:S01]  /*0fb0*/  FFMA R21, R5, R22, -R0 ;  /* 0x0000001605157223 */ /* 0x000fe20000000800 */
[----:B------:R-:W-:Y:S06]  /*0fc0*/  @!P2 BRA `(.L_x_6) ;  /* 0x000000040070a947 */ /* 0x000fec0003800000 */
        /* <DEDUP_REMOVED lines=10> */
.L_x_7:
        /* <DEDUP_REMOVED lines=49> */
[----:B------:R-:W-:Y:S01]  /*1380*/  @P4 IMAD.MOV.U32 R12, RZ, RZ, R19 ;  /* 0x000000ffff0c4224 */ /* 0x000fe200078e0013 */
[----:B------:R-:W-:Y:S01]  /*1390*/  @P5 MOV R12, R23 ;  /* 0x00000017000c5202 */ /* 0x000fe20000000f00 */
[----:B------:R-:W-:Y:S01]  /*13a0*/  @P4 IMAD.MOV.U32 R0, RZ, RZ, R23 ;  /* 0x000000ffff004224 */ /* 0x000fe200078e0017 */
[----:B------:R-:W-:Y:S06]  /*13b0*/  @!P6 BRA `(.L_x_8) ;  /* 0x00000000002ce947 */ /* 0x000fec0003800000 */
[----:B------:R-:W-:Y:S01]  /*13c0*/  @P0 IMAD.MOV.U32 R13, RZ, RZ, R9 ;  /* 0x000000ffff0d0224 */ /* 0x000fe200078e0009 */
[----:B------:R-:W-:Y:S01]  /*13d0*/  ISETP.EQ.AND P0, PT, R15, 0x8, PT ;  /* 0x000000080f00780c */ /* 0x000fe20003f02270 */
[----:B------:R-:W-:Y:S01]  /*13e0*/  @P1 IMAD.MOV.U32 R13, RZ, RZ, R11 ;  /* 0x000000ffff0d1224 */ /* 0x000fe200078e000b */
[----:B------:R-:W-:Y:S01]  /*13f0*/  LOP3.LUT R15, R14, 0x1f, RZ, 0xc0, !PT ;  /* 0x0000001f0e0f7812 */ /* 0x000fe200078ec0ff */
[----:B------:R-:W-:Y:S02]  /*1400*/  @P2 IMAD.MOV.U32 R13, RZ, RZ, R16 ;  /* 0x000000ffff0d2224 */ /* 0x000fe400078e0010 */
[----:B------:R-:W-:Y:S01]  /*1410*/  @P3 IMAD.MOV.U32 R13, RZ, RZ, R17 ;  /* 0x000000ffff0d3224 */ /* 0x000fe200078e0011 */
[----:B------:R-:W-:Y:S01]  /*1420*/  SHF.L.W.U32.HI R0, R12, R15, R0 ;  /* 0x0000000f0c007219 */ /* 0x000fe20000010e00 */
[----:B------:R-:W-:Y:S02]  /*1430*/  @P4 IMAD.MOV.U32 R13, RZ, RZ, R18 ;  /* 0x000000ffff0d4224 */ /* 0x000fe400078e0012 */
[----:B------:R-:W-:-:S04]  /*1440*/  @P5 IMAD.MOV.U32 R13, RZ, RZ, R19 ;  /* 0x000000ffff0d5224 */ /* 0x000fc800078e0013 */
[----:B------:R-:W-:-:S04]  /*1450*/  @P0 MOV R13, R23 ;  /* 0x00000017000d0202 */ /* 0x000fc80000000f00 */
[----:B------:R-:W-:-:S07]  /*1460*/  SHF.L.W.U32.HI R12, R13, R15, R12 ;  /* 0x0000000f0d0c7219 */ /* 0x000fce0000010e0c */
.L_x_8:
        /* <DEDUP_REMOVED lines=18> */
.L_x_6:
[----:B------:R-:W-:Y:S01]  /*1590*/  FMUL R13, R12, R12 ;  /* 0x0000000c0c0d7220 */ /* 0x000fe20000400000 */
[C---:B------:R-:W-:Y:S01]  /*15a0*/  LOP3.LUT R14, R23.reuse, 0x1, RZ, 0xc0, !PT ;  /* 0x00000001170e7812 */ /* 0x040fe200078ec0ff */
[----:B------:R-:W-:Y:S01]  /*15b0*/  IMAD.MOV.U32 R22, RZ, RZ, 0x3d2aaabb ;  /* 0x3d2aaabbff167424 */ /* 0x000fe200078e00ff */
[----:B------:R-:W-:Y:S01]  /*15c0*/  LOP3.LUT P1, RZ, R23, 0x2, RZ, 0xc0, !PT ;  /* 0x0000000217ff7812 */ /* 0x000fe2000782c0ff */
[----:B------:R-:W-:Y:S01]  /*15d0*/  FFMA R0, R13, R10, -0.0013887860113754868507 ;  /* 0xbab607ed0d007423 */ /* 0x000fe2000000000a */
[----:B------:R-:W-:Y:S02]  /*15e0*/  ISETP.NE.U32.AND P0, PT, R14, 0x1, PT ;  /* 0x000000010e00780c */ /* 0x000fe40003f05070 */
[----:B------:R-:W-:Y:S02]  /*15f0*/  FSETP.GE.AND P2, PT, |R6|, 105615, PT ;  /* 0x47ce47800600780b */ /* 0x000fe40003f46200 */
[----:B------:R-:W-:Y:S02]  /*1600*/  FSEL R14, R0, -0.00019574658654164522886, !P0 ;  /* 0xb94d4153000e7808 */ /* 0x000fe40004000000 */
[----:B------:R-:W-:-:S02]  /*1610*/  FSEL R22, R22, 0.0083327032625675201416, !P0 ;  /* 0x3c0885e416167808 */ /* 0x000fc40004000000 */
[----:B------:R-:W-:Y:S02]  /*1620*/  FSEL R0, R12, 1, P0 ;  /* 0x3f8000000c007808 */ /* 0x000fe40000000000 */
[----:B------:R-:W-:Y:S01]  /*1630*/  FSEL R23, -R20, -0.16666662693023681641, !P0 ;  /* 0xbe2aaaa814177808 */ /* 0x000fe20004000100 */
[C---:B------:R-:W-:Y:S02]  /*1640*/  FFMA R14, R13.reuse, R14, R22 ;  /* 0x0000000e0d0e7223 */ /* 0x040fe40000000016 */
[C---:B------:R-:W-:Y:S02]  /*1650*/  FFMA R15, R13.reuse, R0, RZ ;  /* 0x000000000d0f7223 */ /* 0x040fe400000000ff */
[----:B------:R-:W-:-:S04]  /*1660*/  FFMA R14, R13, R14, R23 ;  /* 0x0000000e0d0e7223 */ /* 0x000fc80000000017 */
[----:B------:R-:W-:-:S04]  /*1670*/  FFMA R0, R15, R14, R0 ;  /* 0x0000000e0f007223 */ /* 0x000fc80000000000 */
[----:B------:R-:W-:-:S04]  /*1680*/  @P1 FADD R0, RZ, -R0 ;  /* 0x80000000ff001221 */ /* 0x000fc80000000000 */
[----:B------:R-:W-:Y:S01]  /*1690*/  FMUL R5, R5, R0 ;  /* 0x0000000005057220 */ /* 0x000fe20000400000 */
[----:B------:R-:W-:Y:S06]  /*16a0*/  @!P2 BRA `(.L_x_9) ;  /* 0x000000040070a947 */ /* 0x000fec0003800000 */
[----:B------:R-:W-:-:S13]  /*16b0*/  FSETP.NEU.AND P0, PT, |R6|, +INF , PT ;  /* 0x7f8000000600780b */ /* 0x000fda0003f0d200 */
[----:B------:R-:W-:Y:S01]  /*16c0*/  @!P0 FMUL R7, RZ, R6 ;  /* 0x00000006ff078220 */ /* 0x000fe20000400000 */
[----:B------:R-:W-:Y:S01]  /*16d0*/  @!P0 IMAD.MOV.U32 R8, RZ, RZ, RZ ;  /* 0x000000ffff088224 */ /* 0x000fe200078e00ff */
[----:B------:R-:W-:Y:S06]  /*16e0*/  @!P0 BRA `(.L_x_9) ;  /* 0x0000000400608947 */ /* 0x000fec0003800000 */
[----:B------:R-:W-:Y:S01]  /*16f0*/  IMAD.SHL.U32 R0, R6, 0x100, RZ ;  /* 0x0000010006007824 */ /* 0x000fe200078e00ff */
[----:B------:R-:W-:Y:S01]  /*1700*/  MOV R7, RZ ;  /* 0x000000ff00077202 */ /* 0x000fe20000000f00 */
[----:B------:R-:W-:Y:S01]  /*1710*/  IMAD.MOV.U32 R23, RZ, RZ, RZ ;  /* 0x000000ffff177224 */ /* 0x000fe200078e00ff */
[----:B------:R-:W0:Y:S01]  /*1720*/  LDCU.64 UR8, c[0x4][URZ] ;  /* 0x01000000ff0877ac */ /* 0x000e220008000a00 */
[----:B------:R-:W-:Y:S01]  /*1730*/  IMAD.MOV.U32 R8, RZ, RZ, RZ ;  /* 0x000000ffff087224 */ /* 0x000fe200078e00ff */
[----:B------:R-:W-:Y:S01]  /*1740*/  LOP3.LUT R25, R0, 0x80000000, RZ, 0xfc, !PT ;  /* 0x8000000000197812 */ /* 0x000fe200078efcff */
[----:B------:R-:W-:-:S06]  /*1750*/  UMOV UR4, URZ ;  /* 0x000000ff00047c82 */ /* 0x000fcc0008000000 */
.L_x_10:
        /* <DEDUP_REMOVED lines=11> */
[----:B------:R-:W-:-:S02]  /*1810*/  ISETP.EQ.AND P4, PT, R8, 0x10, PT ;  /* 0x000000100800780c */ /* 0x000fc40003f82270 */
[C---:B------:R-:W-:Y:S01]  /*1820*/  ISETP.EQ.AND P5, PT, R8.reuse, 0x14, PT ;  /* 0x000000140800780c */ /* 0x040fe20003fa2270 */
[----:B------:R-:W-:Y:S02]  /*1830*/  VIADD R8, R8, 0x4 ;  /* 0x0000000408087836 */ /* 0x000fe40000000000 */
[----:B--2---:R-:W-:-:S03]  /*1840*/  IMAD.WIDE.U32 R12, R12, R25, RZ ;  /* 0x000000190c0c7225 */ /* 0x004fc600078e00ff */
[----:B------:R-:W-:-:S04]  /*1850*/  IADD3 R0, P6, PT, R12, R7, RZ ;  /* 0x000000070c007210 */ /* 0x000fc80007fde0ff */
[----:B------:R-:W-:Y:S01]  /*1860*/  @P1 MOV R11, R0 ;  /* 0x00000000000b1202 */ /* 0x000fe20000000f00 */
[----:B------:R-:W-:Y:S02]  /*1870*/  IMAD.X R7, R13, 0x1, R23, P6 ;  /* 0x000000010d077824 */ /* 0x000fe400030e0617 */
[--C-:B------:R-:W-:Y:S02]  /*1880*/  @P0 IMAD.MOV.U32 R9, RZ, RZ, R0.reuse ;  /* 0x000000ffff090224 */ /* 0x100fe400078e0000 */
[--C-:B------:R-:W-:Y:S02]  /*1890*/  @P2 IMAD.MOV.U32 R16, RZ, RZ, R0.reuse ;  /* 0x000000ffff102224 */ /* 0x100fe400078e0000 */
[--C-:B------:R-:W-:Y:S02]  /*18a0*/  @P3 IMAD.MOV.U32 R17, RZ, RZ, R0.reuse ;  /* 0x000000ffff113224 */ /* 0x100fe400078e0000 */
[--C-:B------:R-:W-:Y:S02]  /*18b0*/  @P4 IMAD.MOV.U32 R18, RZ, RZ, R0.reuse ;  /* 0x000000ffff124224 */ /* 0x100fe400078e0000 */
[----:B------:R-:W-:Y:S01]  /*18c0*/  @P5 IMAD.MOV.U32 R19, RZ, RZ, R0 ;  /* 0x000000ffff135224 */ /* 0x000fe200078e0000 */
[----:B------:R-:W-:Y:S06]  /*18d0*/  BRA.U UP0, `(.L_x_10) ;  /* 0xfffffffd00a07547 */ /* 0x000fec000b83ffff */
[----:B------:R-:W-:-:S04]  /*18e0*/  SHF.R.U32.HI R12, RZ, 0x17, R6 ;  /* 0x00000017ff0c7819 */ /* 0x000fc80000011606 */
[C---:B------:R-:W-:Y:S02]  /*18f0*/  LOP3.LUT R0, R12.reuse, 0xe0, RZ, 0xc0, !PT ;  /* 0x000000e00c007812 */ /* 0x040fe400078ec0ff */
[----:B------:R-:W-:-:S03]  /*1900*/  LOP3.LUT P6, RZ, R12, 0x1f, RZ, 0xc0, !PT ;  /* 0x0000001f0cff7812 */ /* 0x000fc600078cc0ff */
[----:B------:R-:W-:-:S05]  /*1910*/  VIADD R0, R0, 0xffffff80 ;  /* 0xffffff8000007836 */ /* 0x000fca0000000000 */
[----:B------:R-:W-:-:S04]  /*1920*/  SHF.R.U32.HI R0, RZ, 0x5, R0 ;  /* 0x00000005ff007819 */ /* 0x000fc80000011600 */
[----:B------:R-:W-:-:S04]  /*1930*/  LEA R13, -R0, RZ, 0x2 ;  /* 0x000000ff000d7211 */ /* 0x000fc800078e11ff */
[C---:B------:R-:W-:Y:S02]  /*1940*/  ISETP.EQ.AND P3, PT, R13.reuse, -0x18, PT ;  /* 0xffffffe80d00780c */ /* 0x040fe40003f62270 */
[C---:B------:R-:W-:Y:S02]  /*1950*/  ISETP.EQ.AND P4, PT, R13.reuse, -0x14, PT ;  /* 0xffffffec0d00780c */ /* 0x040fe40003f82270 */
[C---:B------:R-:W-:Y:S02]  /*1960*/  ISETP.EQ.AND P2, PT, R13.reuse, -0x10, PT ;  /* 0xfffffff00d00780c */ /* 0x040fe40003f42270 */
[C---:B------:R-:W-:Y:S02]  /*1970*/  ISETP.EQ.AND P1, PT, R13.reuse, -0xc, PT ;  /* 0xfffffff40d00780c */ /* 0x040fe40003f22270 */
[C---:B------:R-:W-:Y:S02]  /*1980*/  ISETP.EQ.AND P0, PT, R13.reuse, -0x8, PT ;  /* 0xfffffff80d00780c */ /* 0x040fe40003f02270 */
[----:B------:R-:W-:-:S03]  /*1990*/  ISETP.EQ.AND P5, PT, R13, RZ, PT ;  /* 0x000000ff0d00720c */ /* 0x000fc60003fa2270 */
[--C-:B------:R-:W-:Y:S01]  /*19a0*/  @P3 IMAD.MOV.U32 R0, RZ, RZ, R9.reuse ;  /* 0x000000ffff003224 */ /* 0x100fe200078e0009 */
[C---:B------:R-:W-:Y:S01]  /*19b0*/  ISETP.EQ.AND P3, PT, R13.reuse, -0x4, PT ;  /* 0xfffffffc0d00780c */ /* 0x040fe20003f62270 */
[----:B------:R-:W-:Y:S02]  /*19c0*/  @P4 IMAD.MOV.U32 R8, RZ, RZ, R9 ;  /* 0x000000ffff084224 */ /* 0x000fe400078e0009 */
[--C-:B------:R-:W-:Y:S01]  /*19d0*/  @P4 IMAD.MOV.U32 R0, RZ, RZ, R11.reuse ;  /* 0x000000ffff004224 */ /* 0x100fe200078e000b */
[----:B------:R-:W-:Y:S01]  /*19e0*/  ISETP.EQ.AND P4, PT, R13, 0x4, PT ;  /* 0x000000040d00780c */ /* 0x000fe20003f82270 */
        /* <DEDUP_REMOVED lines=13> */
[----:B------:R-:W-:Y:S01]  /*1ac0*/  LOP3.LUT R11, R12, 0x1f, RZ, 0xc0, !PT ;  /* 0x0000001f0c0b7812 */ /* 0x000fe200078ec0ff */
[----:B------:R-:W-:Y:S01]  /*1ad0*/  @P0 IMAD.MOV.U32 R9, RZ, RZ, R16 ;  /* 0x000000ffff090224 */ /* 0x000fe200078e0010 */
[----:B------:R-:W-:Y:S01]  /*1ae0*/  ISETP.EQ.AND P0, PT, R13, 0x8, PT ;  /* 0x000000080d00780c */ /* 0x000fe20003f02270 */
[----:B------:R-:W-:Y:S01]  /*1af0*/  @P3 IMAD.MOV.U32 R9, RZ, RZ, R17 ;  /* 0x000000ffff093224 */ /* 0x000fe200078e0011 */
[----:B------:R-:W-:Y:S01]  /*1b00*/  SHF.L.W.U32.HI R0, R8, R11, R0 ;  /* 0x0000000b08007219 */ /* 0x000fe20000010e00 */
[----:B------:R-:W-:Y:S02]  /*1b10*/  @P5 IMAD.MOV.U32 R9, RZ, RZ, R18 ;  /* 0x000000ffff095224 */ /* 0x000fe400078e0012 */
[----:B------:R-:W-:-:S08]  /*1b20*/  @P4 IMAD.MOV.U32 R9, RZ, RZ, R19 ;  /* 0x000000ffff094224 */ /* 0x000fd000078e0013 */
[----:B------:R-:W-:-:S05]  /*1b30*/  @P0 IMAD.MOV.U32 R9, RZ, RZ, R7 ;  /* 0x000000ffff090224 */ /* 0x000fca00078e0007 */
[----:B------:R-:W-:-:S07]  /*1b40*/  SHF.L.W.U32.HI R8, R9, R11, R8 ;  /* 0x0000000b09087219 */ /* 0x000fce0000010e08 */
.L_x_11:
[C---:B------:R-:W-:Y:S01]  /*1b50*/  SHF.L.W.U32.HI R7, R8.reuse, 0x2, R0 ;  /* 0x0000000208077819 */ /* 0x040fe20000010e00 */
[----:B------:R-:W-:Y:S01]  /*1b60*/  UMOV UR4, 0x54442d19 ;  /* 0x54442d1900047882 */ /* 0x000fe20000000000 */
[----:B------:R-:W-:Y:S01]  /*1b70*/  SHF.L.U32 R8, R8, 0x2, RZ ;  /* 0x0000000208087819 */ /* 0x000fe200000006ff */
[----:B------:R-:W-:Y:S01]  /*1b80*/  UMOV UR5, 0x3bf921fb ;  /* 0x3bf921fb00057882 */ /* 0x000fe20000000000 */
[----:B------:R-:W-:Y:S02]  /*1b90*/  SHF.R.S32.HI R9, RZ, 0x1f, R7 ;  /* 0x0000001fff097819 */ /* 0x000fe40000011407 */
[----:B------:R-:W-:Y:S02]  /*1ba0*/  ISETP.GE.AND P1, PT, R6, RZ, PT ;  /* 0x000000ff0600720c */ /* 0x000fe40003f26270 */
[C---:B------:R-:W-:Y:S02]  /*1bb0*/  LOP3.LUT R14, R9.reuse, R8, RZ, 0x3c, !PT ;  /* 0x00000008090e7212 */ /* 0x040fe400078e3cff */
[----:B------:R-:W-:-:S02]  /*1bc0*/  LOP3.LUT R15, R9, R7, RZ, 0x3c, !PT ;  /* 0x00000007090f7212 */ /* 0x000fc400078e3cff */
[----:B------:R-:W-:Y:S02]  /*1bd0*/  SHF.R.U32.HI R0, RZ, 0x1e, R0 ;  /* 0x0000001eff007819 */ /* 0x000fe40000011600 */
[----:B------:R-:W0:Y:S01]  /*1be0*/  I2F.F64.S64 R8, R14 ;  /* 0x0000000e00087312 */ /* 0x000e220000301c00 */
[----:B------:R-:W-:-:S04]  /*1bf0*/  LOP3.LUT R6, R7, R6, RZ, 0x3c, !PT ;  /* 0x0000000607067212 */ /* 0x000fc800078e3cff */
[----:B------:R-:W-:Y:S01]  /*1c00*/  ISETP.GE.AND P0, PT, R6, RZ, PT ;  /* 0x000000ff0600720c */ /* 0x000fe20003f06270 */
[----:B0-----:R-:W-:Y:S01]  /*1c10*/  DMUL R12, R8, UR4 ;  /* 0x00000004080c7c28 */ /* 0x001fe20008000000 */
[----:B------:R-:W-:-:S05]  /*1c20*/  LEA.HI R8, R7, R0, RZ, 0x1 ;  /* 0x0000000007087211 */ /* 0x000fca00078f08ff */
[----:B------:R-:W-:-:S04]  /*1c30*/  IMAD.MOV R0, RZ, RZ, -R8 ;  /* 0x000000ffff007224 */ /* 0x000fc800078e0a08 */
[----:B------:R-:W0:Y:S01]  /*1c40*/  F2F.F32.F64 R12, R12 ;  /* 0x0000000c000c7310 */ /* 0x000e220000301000 */
[----:B------:R-:W-:Y:S01]  /*1c50*/  @!P1 IMAD.MOV.U32 R8, RZ, RZ, R0 ;  /* 0x000000ffff089224 */ /* 0x000fe200078e0000 */
[----:B0-----:R-:W-:-:S07]  /*1c60*/  FSEL R7, -R12, R12, !P0 ;  /* 0x0000000c0c077208 */ /* 0x001fce0004000100 */
.L_x_9:
[----:B------:R-:W-:Y:S01]  /*1c70*/  FMUL R9, R7, R7 ;  /* 0x0000000707097220 */ /* 0x000fe20000400000 */
[----:B------:R-:W-:Y:S01]  /*1c80*/  LOP3.LUT R0, R8, 0x1, RZ, 0xc0, !PT ;  /* 0x0000000108007812 */ /* 0x000fe200078ec0ff */
[----:B------:R-:W-:Y:S01]  /*1c90*/  IMAD.MOV.U32 R6, RZ, RZ, 0x3c0885e4 ;  /* 0x3c0885e4ff067424 */ /* 0x000fe200078e00ff */
[----:B------:R-:W-:Y:S01]  /*1ca0*/  STG.E desc[UR6][R2.64], R21 ;  /* 0x0000001502007986 */ /* 0x000fe2000c101906 */
[----:B------:R-:W-:Y:S01]  /*1cb0*/  FFMA R10, R9, R10, -0.0013887860113754868507 ;  /* 0xbab607ed090a7423 */ /* 0x000fe2000000000a */
[----:B------:R-:W-:Y:S01]  /*1cc0*/  ISETP.NE.U32.AND P0, PT, R0, 0x1, PT ;  /* 0x000000010000780c */ /* 0x000fe20003f05070 */
[----:B------:R-:W-:Y:S02]  /*1cd0*/  VIADD R8, R8, 0x1 ;  /* 0x0000000108087836 */ /* 0x000fe40000000000 */
[----:B------:R-:W-:Y:S01]  /*1ce0*/  IMAD.MOV.U32 R11, RZ, RZ, 0x3e2aaaa8 ;  /* 0x3e2aaaa8ff0b7424 */ /* 0x000fe200078e00ff */
[----:B------:R-:W-:Y:S02]  /*1cf0*/  FSEL R10, R10, -0.00019574658654164522886, P0 ;  /* 0xb94d41530a0a7808 */ /* 0x000fe40000000000 */
[----:B------:R-:W-:-:S02]  /*1d00*/  FSEL R6, R6, 0.041666727513074874878, !P0 ;  /* 0x3d2aaabb06067808 */ /* 0x000fc40004000000 */
[----:B------:R-:W-:Y:S02]  /*1d10*/  LOP3.LUT P1, RZ, R8, 0x2, RZ, 0xc0, !PT ;  /* 0x0000000208ff7812 */ /* 0x000fe4000782c0ff */
[----:B------:R-:W-:Y:S01]  /*1d20*/  FSEL R0, R7, 1, !P0 ;  /* 0x3f80000007007808 */ /* 0x000fe20004000000 */
[----:B------:R-:W-:Y:S01]  /*1d30*/  FFMA R6, R9, R10, R6 ;  /* 0x0000000a09067223 */ /* 0x000fe20000000006 */
[----:B------:R-:W-:-:S03]  /*1d40*/  FSEL R11, -R11, -0.4999999701976776123, !P0 ;  /* 0xbeffffff0b0b7808 */ /* 0x000fc60004000100 */
[C---:B------:R-:W-:Y:S02]  /*1d50*/  FFMA R7, R9.reuse, R0, RZ ;  /* 0x0000000009077223 */ /* 0x040fe400000000ff */
[----:B------:R-:W-:-:S04]  /*1d60*/  FFMA R6, R9, R6, R11 ;  /* 0x0000000609067223 */ /* 0x000fc8000000000b */
[----:B------:R-:W-:-:S04]  /*1d70*/  FFMA R0, R7, R6, R0 ;  /* 0x0000000607007223 */ /* 0x000fc80000000000 */
[----:B------:R-:W-:-:S04]  /*1d80*/  @P1 FADD R0, RZ, -R0 ;  /* 0x80000000ff001221 */ /* 0x000fc80000000000 */
[----:B------:R-:W-:-:S05]  /*1d90*/  FFMA R5, R4, R0, R5 ;  /* 0x0000000004057223 */ /* 0x000fca0000000005 */
[----:B------:R-:W-:Y:S01]  /*1da0*/  STG.E desc[UR6][R2.64+0x4], R5 ;  /* 0x0000040502007986 */ /* 0x000fe2000c101906 */
[----:B------:R-:W-:Y:S05]  /*1db0*/  EXIT ;  /* 0x000000000000794d */ /* 0x000fea0003800000 */
.L_x_12:
[----:B------:R-:W-:-:S00]  /*1dc0*/  BRA `(.L_x_12) ;  /* 0xfffffffc00fc7947 */ /* 0x000fc0000383ffff */
[----:B------:R-:W-:-:S00]  /*1dd0*/  NOP ;  /* 0x0000000000007918 */ /* 0x000fc00000000000 */
        /* <DEDUP_REMOVED lines=10> */
.L_x_13:


//--------------------- .nv.global.init           --------------------------
	.section	.nv.global.init,"aw",@progbits
	.align	4
.nv.global.init:
	.type		__cudart_i2opi_f,@object
	.size		__cudart_i2opi_f,(.L_0 - __cudart_i2opi_f)
__cudart_i2opi_f:
        /*0000*/ 	.byte	0x41, 0x90, 0x43, 0x3c, 0x99, 0x95, 0x62, 0xdb, 0xc0, 0xdd, 0x34, 0xf5, 0xd1, 0x57, 0x27, 0xfc
        /*0010*/ 	.byte	0x29, 0x15, 0x44, 0x4e, 0x6e, 0x83, 0xf9, 0xa2
.L_0:


//--------------------- .nv.shared.reserved.0     --------------------------
	.section	.nv.shared.reserved.0,"aw",@nobits
	.weak		__nv_reservedSMEM_offset_0_alias
	.size		__nv_reservedSMEM_offset_0_alias, 0, 64
	.other		__nv_reservedSMEM_offset_0_alias,@"STO_CUDA_RESERVED_SHARED STV_DEFAULT"
__nv_reservedSMEM_offset_0_alias:
	.zero		0
	.zero		64


//--------------------- .nv.constant0._Z9obracanieP11WIERZCHOLEKfi --------------------------
	.section	.nv.constant0._Z9obracanieP11WIERZCHOLEKfi,"a",@progbits
	.sectionflags	@""
	.align	4
.nv.constant0._Z9obracanieP11WIERZCHOLEKfi:
	.zero		912


//--------------------- SYMBOLS --------------------------

	.type		.nv.reservedSmem.offset0,@object
	.size		.nv.reservedSmem.offset0,0x4
